	.target	sm_90a

	.elftype	@"ET_EXEC"


//--------------------- .note.nv.tkinfo           --------------------------
	.section	.note.nv.tkinfo,"",@"SHT_NOTE"
	.sectionflags	@"SHF_NOTE_NV_TKINFO"
	.tkinfo
        /*0018*/ 	.word	0x00000002
        /*0030*/ 	.string	""
        /*0030*/ 	.string	"ptxas"
        /*0030*/ 	.string	"Cuda compilation tools, release 13.0, V13.0.88"
        /*0030*/ 	.string	"Build cuda_13.0.r13.0/compiler.36424714_0"
        /*0030*/ 	.string	"-arch sm_90a -m 64 "



//--------------------- .note.nv.cuinfo           --------------------------
	.section	.note.nv.cuinfo,"",@"SHT_NOTE"
	.sectionflags	@"SHF_NOTE_NV_CUINFO"
        /*0018*/ 	.short	0x0002
        /*001a*/ 	.short	0x005a
        /*001c*/ 	.short	0x0082
	.zero		2


//--------------------- .nv.info                  --------------------------
	.section	.nv.info,"",@"SHT_CUDA_INFO"
	.align	4


	//----- nvinfo : EIATTR_REGCOUNT
	.align		4
        /*0000*/ 	.byte	0x04, 0x2f
        /*0002*/ 	.short	(.L_12 - .L_11)
	.align		4
.L_11:
        /*0004*/ 	.word	index@(_ZN7cutlass13device_kernelINS_4conv6kernel13ConvUniversalINS1_16ConvProblemShapeILNS1_8OperatorE0ELi2EEENS1_10collective14CollectiveConvINS1_46MainloopSm90TmaGmmaWarpSpecializedImplicitGemmILS5_0ELi14ELi2EN4cute5tupleIJNSA_1CILi2EEENSC_ILi1EEESE_EEENS1_36KernelImplicitTmaWarpSpecializedSm90ELi1EEENSB_IJNSC_ILi128EEESI_NSB_IJNSC_ILi64EEEEEEEEENS_12float_e4m3_tESM_NSA_8TiledMMAINSA_8MMA_AtomIJNSA_4SM904GMMA31MMA_64x128x32_F32E4M3E4M3_SS_TNILNSQ_7ScaleInE1ELSS_1EEEEEENSA_6LayoutINSB_IJSE_SE_SE_EEENSB_IJNSC_ILi0EEESX_SX_EEEEENSB_IJNSA_10UnderscoreES10_S10_EEEEENS7_6detail26Sm90ImplicitGemmTileTraitsINSA_20SM90_TMA_LOAD_IM2COLENSA_14ComposedLayoutINSA_7SwizzleILi2ELi4ELi3EEENSA_18smem_ptr_flag_bitsILi8EEENSV_INSB_IJNSB_IJNSC_ILi8EEENSC_ILi16EEEEEENSB_IJSJ_SE_EEENSB_IJSE_NSC_ILi14EEEEEEEEENSB_IJNSB_IJSJ_NSC_ILi512EEEEEENSB_IJSE_SX_EEENSB_IJSX_NSC_ILi8192EEEEEEEEEEEEEvEENS14_INSA_23SM90_TMA_LOAD_MULTICASTES1P_vEEEENS_8epilogue10collective6detail29Sm90TmaWarpSpecializedAdapterINS1V_15DefaultEpilogueISM_NSB_IJNSB_IJlllEEESE_SX_EEES20_NS1U_6thread17LinearCombinationISM_Li1EffLNS21_9ScaleType4KindE0ELNS_15FloatRoundStyleE2ESM_EENS_4gemm15EpilogueDefaultEEEEEvvEEEEvNT_6ParamsE)
        /*0008*/ 	.word	0x0000009a


	//----- nvinfo : EIATTR_FRAME_SIZE
	.align		4
.L_12:
        /*000c*/ 	.byte	0x04, 0x11
        /*000e*/ 	.short	(.L_14 - .L_13)
	.align		4
.L_13:
        /*0010*/ 	.word	index@(_ZN7cutlass13device_kernelINS_4conv6kernel13ConvUniversalINS1_16ConvProblemShapeILNS1_8OperatorE0ELi2EEENS1_10collective14CollectiveConvINS1_46MainloopSm90TmaGmmaWarpSpecializedImplicitGemmILS5_0ELi14ELi2EN4cute5tupleIJNSA_1CILi2EEENSC_ILi1EEESE_EEENS1_36KernelImplicitTmaWarpSpecializedSm90ELi1EEENSB_IJNSC_ILi128EEESI_NSB_IJNSC_ILi64EEEEEEEEENS_12float_e4m3_tESM_NSA_8TiledMMAINSA_8MMA_AtomIJNSA_4SM904GMMA31MMA_64x128x32_F32E4M3E4M3_SS_TNILNSQ_7ScaleInE1ELSS_1EEEEEENSA_6LayoutINSB_IJSE_SE_SE_EEENSB_IJNSC_ILi0EEESX_SX_EEEEENSB_IJNSA_10UnderscoreES10_S10_EEEEENS7_6detail26Sm90ImplicitGemmTileTraitsINSA_20SM90_TMA_LOAD_IM2COLENSA_14ComposedLayoutINSA_7SwizzleILi2ELi4ELi3EEENSA_18smem_ptr_flag_bitsILi8EEENSV_INSB_IJNSB_IJNSC_ILi8EEENSC_ILi16EEEEEENSB_IJSJ_SE_EEENSB_IJSE_NSC_ILi14EEEEEEEEENSB_IJNSB_IJSJ_NSC_ILi512EEEEEENSB_IJSE_SX_EEENSB_IJSX_NSC_ILi8192EEEEEEEEEEEEEvEENS14_INSA_23SM90_TMA_LOAD_MULTICASTES1P_vEEEENS_8epilogue10collective6detail29Sm90TmaWarpSpecializedAdapterINS1V_15DefaultEpilogueISM_NSB_IJNSB_IJlllEEESE_SX_EEES20_NS1U_6thread17LinearCombinationISM_Li1EffLNS21_9ScaleType4KindE0ELNS_15FloatRoundStyleE2ESM_EENS_4gemm15EpilogueDefaultEEEEEvvEEEEvNT_6ParamsE)
        /*0014*/ 	.word	0x00000000


	//----- nvinfo : EIATTR_MIN_STACK_SIZE
	.align		4
.L_14:
        /*0018*/ 	.byte	0x04, 0x12
        /*001a*/ 	.short	(.L_16 - .L_15)
	.align		4
.L_15:
        /*001c*/ 	.word	index@(_ZN7cutlass13device_kernelINS_4conv6kernel13ConvUniversalINS1_16ConvProblemShapeILNS1_8OperatorE0ELi2EEENS1_10collective14CollectiveConvINS1_46MainloopSm90TmaGmmaWarpSpecializedImplicitGemmILS5_0ELi14ELi2EN4cute5tupleIJNSA_1CILi2EEENSC_ILi1EEESE_EEENS1_36KernelImplicitTmaWarpSpecializedSm90ELi1EEENSB_IJNSC_ILi128EEESI_NSB_IJNSC_ILi64EEEEEEEEENS_12float_e4m3_tESM_NSA_8TiledMMAINSA_8MMA_AtomIJNSA_4SM904GMMA31MMA_64x128x32_F32E4M3E4M3_SS_TNILNSQ_7ScaleInE1ELSS_1EEEEEENSA_6LayoutINSB_IJSE_SE_SE_EEENSB_IJNSC_ILi0EEESX_SX_EEEEENSB_IJNSA_10UnderscoreES10_S10_EEEEENS7_6detail26Sm90ImplicitGemmTileTraitsINSA_20SM90_TMA_LOAD_IM2COLENSA_14ComposedLayoutINSA_7SwizzleILi2ELi4ELi3EEENSA_18smem_ptr_flag_bitsILi8EEENSV_INSB_IJNSB_IJNSC_ILi8EEENSC_ILi16EEEEEENSB_IJSJ_SE_EEENSB_IJSE_NSC_ILi14EEEEEEEEENSB_IJNSB_IJSJ_NSC_ILi512EEEEEENSB_IJSE_SX_EEENSB_IJSX_NSC_ILi8192EEEEEEEEEEEEEvEENS14_INSA_23SM90_TMA_LOAD_MULTICASTES1P_vEEEENS_8epilogue10collective6detail29Sm90TmaWarpSpecializedAdapterINS1V_15DefaultEpilogueISM_NSB_IJNSB_IJlllEEESE_SX_EEES20_NS1U_6thread17LinearCombinationISM_Li1EffLNS21_9ScaleType4KindE0ELNS_15FloatRoundStyleE2ESM_EENS_4gemm15EpilogueDefaultEEEEEvvEEEEvNT_6ParamsE)
        /*0020*/ 	.word	0x00000000
.L_16:


//--------------------- .nv.compat                --------------------------
	.section	.nv.compat,"",@"SHT_CUDA_COMPAT_INFO"
	.align	4
        /*0000*/ 	.byte	0x02, 0x09, 0x01, 0x00, 0x02, 0x02, 0x04, 0x00, 0x02, 0x05, 0x05, 0x00, 0x03, 0x07, 0x01, 0x01
        /*0010*/ 	.byte	0x02, 0x03, 0x01, 0x00, 0x02, 0x06, 0x01, 0x00, 0x04, 0x0b, 0x08, 0x00, 0x00, 0x00, 0x00, 0x00
        /*0020*/ 	.byte	0x00, 0x00, 0x00, 0x00


//--------------------- .nv.info._ZN7cutlass13device_kernelINS_4conv6kernel13ConvUniversalINS1_16ConvProblemShapeILNS1_8OperatorE0ELi2EEENS1_10collective14CollectiveConvINS1_46MainloopSm90TmaGmmaWarpSpecializedImplicitGemmILS5_0ELi14ELi2EN4cute5tupleIJNSA_1CILi2EEENSC_ILi1EEESE_EEENS1_36KernelImplicitTmaWarpSpecializedSm90ELi1EEENSB_IJNSC_ILi128EEESI_NSB_IJNSC_ILi64EEEEEEEEENS_12float_e4m3_tESM_NSA_8TiledMMAINSA_8MMA_AtomIJNSA_4SM904GMMA31MMA_64x128x32_F32E4M3E4M3_SS_TNILNSQ_7ScaleInE1ELSS_1EEEEEENSA_6LayoutINSB_IJSE_SE_SE_EEENSB_IJNSC_ILi0EEESX_SX_EEEEENSB_IJNSA_10UnderscoreES10_S10_EEEEENS7_6detail26Sm90ImplicitGemmTileTraitsINSA_20SM90_TMA_LOAD_IM2COLENSA_14ComposedLayoutINSA_7SwizzleILi2ELi4ELi3EEENSA_18smem_ptr_flag_bitsILi8EEENSV_INSB_IJNSB_IJNSC_ILi8EEENSC_ILi16EEEEEENSB_IJSJ_SE_EEENSB_IJSE_NSC_ILi14EEEEEEEEENSB_IJNSB_IJSJ_NSC_ILi512EEEEEENSB_IJSE_SX_EEENSB_IJSX_NSC_ILi8192EEEEEEEEEEEEEvEENS14_INSA_23SM90_TMA_LOAD_MULTICASTES1P_vEEEENS_8epilogue10collective6detail29Sm90TmaWarpSpecializedAdapterINS1V_15DefaultEpilogueISM_NSB_IJNSB_IJlllEEESE_SX_EEES20_NS1U_6thread17LinearCombinationISM_Li1EffLNS21_9ScaleType4KindE0ELNS_15FloatRoundStyleE2ESM_EENS_4gemm15EpilogueDefaultEEEEEvvEEEEvNT_6ParamsE --------------------------
	.section	.nv.info._ZN7cutlass13device_kernelINS_4conv6kernel13ConvUniversalINS1_16ConvProblemShapeILNS1_8OperatorE0ELi2EEENS1_10collective14CollectiveConvINS1_46MainloopSm90TmaGmmaWarpSpecializedImplicitGemmILS5_0ELi14ELi2EN4cute5tupleIJNSA_1CILi2EEENSC_ILi1EEESE_EEENS1_36KernelImplicitTmaWarpSpecializedSm90ELi1EEENSB_IJNSC_ILi128EEESI_NSB_IJNSC_ILi64EEEEEEEEENS_12float_e4m3_tESM_NSA_8TiledMMAINSA_8MMA_AtomIJNSA_4SM904GMMA31MMA_64x128x32_F32E4M3E4M3_SS_TNILNSQ_7ScaleInE1ELSS_1EEEEEENSA_6LayoutINSB_IJSE_SE_SE_EEENSB_IJNSC_ILi0EEESX_SX_EEEEENSB_IJNSA_10UnderscoreES10_S10_EEEEENS7_6detail26Sm90ImplicitGemmTileTraitsINSA_20SM90_TMA_LOAD_IM2COLENSA_14ComposedLayoutINSA_7SwizzleILi2ELi4ELi3EEENSA_18smem_ptr_flag_bitsILi8EEENSV_INSB_IJNSB_IJNSC_ILi8EEENSC_ILi16EEEEEENSB_IJSJ_SE_EEENSB_IJSE_NSC_ILi14EEEEEEEEENSB_IJNSB_IJSJ_NSC_ILi512EEEEEENSB_IJSE_SX_EEENSB_IJSX_NSC_ILi8192EEEEEEEEEEEEEvEENS14_INSA_23SM90_TMA_LOAD_MULTICASTES1P_vEEEENS_8epilogue10collective6detail29Sm90TmaWarpSpecializedAdapterINS1V_15DefaultEpilogueISM_NSB_IJNSB_IJlllEEESE_SX_EEES20_NS1U_6thread17LinearCombinationISM_Li1EffLNS21_9ScaleType4KindE0ELNS_15FloatRoundStyleE2ESM_EENS_4gemm15EpilogueDefaultEEEEEvvEEEEvNT_6ParamsE,"",@"SHT_CUDA_INFO"
	.sectionflags	@""
	.align	4


	//----- nvinfo : EIATTR_CUDA_API_VERSION
	.align		4
        /*0000*/ 	.byte	0x04, 0x37
        /*0002*/ 	.short	(.L_18 - .L_17)
.L_17:
        /*0004*/ 	.word	0x00000082


	//----- nvinfo : EIATTR_KPARAM_INFO
	.align		4
.L_18:
        /*0008*/ 	.byte	0x04, 0x17
        /*000a*/ 	.short	(.L_20 - .L_19)
.L_19:
        /*000c*/ 	.word	0x00000000
        /*0010*/ 	.short	0x0000
        /*0012*/ 	.short	0x0070
        /*0014*/ 	.byte	0x00, 0xf0, 0x01, 0x0e


	//----- nvinfo : EIATTR_SPARSE_MMA_MASK
	.align		4
.L_20:
        /*0018*/ 	.byte	0x03, 0x50
        /*001a*/ 	.short	0x0000


	//----- nvinfo : EIATTR_MAXREG_COUNT
	.align		4
        /*001c*/ 	.byte	0x03, 0x1b
        /*001e*/ 	.short	0x00ff


	//----- nvinfo : EIATTR_NUM_BARRIERS
	.align		4
        /*0020*/ 	.byte	0x02, 0x4c
        /*0022*/ 	.byte	0x01
	.zero		1


	//----- nvinfo : EIATTR_MERCURY_ISA_VERSION
	.align		4
        /*0024*/ 	.byte	0x03, 0x5f
        /*0026*/ 	.short	0x0101


	//----- nvinfo : EIATTR_COOP_GROUP_MASK_REGIDS
	.align		4
        /*0028*/ 	.byte	0x04, 0x29
        /*002a*/ 	.short	(.L_22 - .L_21)


	//   ....[0]....
.L_21:
        /*002c*/ 	.word	0xffffffff


	//   ....[1]....
        /*0030*/ 	.word	0xffffffff


	//   ....[2]....
        /*0034*/ 	.word	0xffffffff


	//   ....[3]....
        /*0038*/ 	.word	0xffffffff


	//----- nvinfo : EIATTR_COOP_GROUP_INSTR_OFFSETS
	.align		4
.L_22:
        /*003c*/ 	.byte	0x04, 0x28
        /*003e*/ 	.short	(.L_24 - .L_23)


	//   ....[0]....
.L_23:
        /*0040*/ 	.word	0x00000070


	//   ....[1]....
        /*0044*/ 	.word	0x00000080


	//   ....[2]....
        /*0048*/ 	.word	0x00000140


	//   ....[3]....
        /*004c*/ 	.word	0x00000810


	//----- nvinfo : EIATTR_MBARRIER_INSTR_OFFSETS
	.align		4
.L_24:
        /*0050*/ 	.byte	0x04, 0x39
        /*0052*/ 	.short	(.L_26 - .L_25)


	//   ....[0]....
.L_25:
        /*0054*/ 	.word	0x00000310
        /*0058*/ 	.word	0x000000ff
        /*005c*/ 	.word	0x00038000
        /*0060*/ 	.short	0x0100
        /*0062*/ 	.byte	0x08
	.zero		1


	//   ....[1]....
        /*0064*/ 	.word	0x00000320
        /*0068*/ 	.word	0x000000ff
        /*006c*/ 	.word	0x00038070
        /*0070*/ 	.short	0x0100
        /*0072*/ 	.byte	0x08
	.zero		1


	//   ....[2]....
        /*0074*/ 	.word	0x00000330
        /*0078*/ 	.word	0x000000ff
        /*007c*/ 	.word	0x00038008
        /*0080*/ 	.short	0x0100
        /*0082*/ 	.byte	0x08
	.zero		1


	//   ....[3]....
        /*0084*/ 	.word	0x00000340
        /*0088*/ 	.word	0x000000ff
        /*008c*/ 	.word	0x00038078
        /*0090*/ 	.short	0x0100
        /*0092*/ 	.byte	0x08
	.zero		1


	//   ....[4]....
        /*0094*/ 	.word	0x00000350
        /*0098*/ 	.word	0x000000ff
        /*009c*/ 	.word	0x00038010
        /*00a0*/ 	.short	0x0100
        /*00a2*/ 	.byte	0x08
	.zero		1


	//   ....[5]....
        /*00a4*/ 	.word	0x00000360
        /*00a8*/ 	.word	0x000000ff
        /*00ac*/ 	.word	0x00038080
        /*00b0*/ 	.short	0x0100
        /*00b2*/ 	.byte	0x08
	.zero		1


	//   ....[6]....
        /*00b4*/ 	.word	0x00000370
        /*00b8*/ 	.word	0x000000ff
        /*00bc*/ 	.word	0x00038018
        /*00c0*/ 	.short	0x0100
        /*00c2*/ 	.byte	0x08
	.zero		1


	//   ....[7]....
        /*00c4*/ 	.word	0x00000380
        /*00c8*/ 	.word	0x000000ff
        /*00cc*/ 	.word	0x00038088
        /*00d0*/ 	.short	0x0100
        /*00d2*/ 	.byte	0x08
	.zero		1


	//   ....[8]....
        /*00d4*/ 	.word	0x00000390
        /*00d8*/ 	.word	0x000000ff
        /*00dc*/ 	.word	0x00038020
        /*00e0*/ 	.short	0x0100
        /*00e2*/ 	.byte	0x08
	.zero		1


	//   ....[9]....
        /*00e4*/ 	.word	0x000003a0
        /*00e8*/ 	.word	0x000000ff
        /*00ec*/ 	.word	0x00038090
        /*00f0*/ 	.short	0x0100
        /*00f2*/ 	.byte	0x08
	.zero		1


	//   ....[10]....
        /*00f4*/ 	.word	0x000003b0
        /*00f8*/ 	.word	0x000000ff
        /*00fc*/ 	.word	0x00038028
        /*0100*/ 	.short	0x0100
        /*0102*/ 	.byte	0x08
	.zero		1


	//   ....[11]....
        /*0104*/ 	.word	0x000003c0
        /*0108*/ 	.word	0x000000ff
        /*010c*/ 	.word	0x00038098
        /*0110*/ 	.short	0x0100
        /*0112*/ 	.byte	0x08
	.zero		1


	//   ....[12]....
        /*0114*/ 	.word	0x000003d0
        /*0118*/ 	.word	0x000000ff
        /*011c*/ 	.word	0x00038030
        /*0120*/ 	.short	0x0100
        /*0122*/ 	.byte	0x08
	.zero		1


	//   ....[13]....
        /*0124*/ 	.word	0x000003e0
        /*0128*/ 	.word	0x000000ff
        /*012c*/ 	.word	0x000380a0
        /*0130*/ 	.short	0x0100
        /*0132*/ 	.byte	0x08
	.zero		1


	//   ....[14]....
        /*0134*/ 	.word	0x000003f0
        /*0138*/ 	.word	0x000000ff
        /*013c*/ 	.word	0x00038038
        /*0140*/ 	.short	0x0100
        /*0142*/ 	.byte	0x08
	.zero		1


	//   ....[15]....
        /*0144*/ 	.word	0x00000400
        /*0148*/ 	.word	0x000000ff
        /*014c*/ 	.word	0x000380a8
        /*0150*/ 	.short	0x0100
        /*0152*/ 	.byte	0x08
	.zero		1


	//   ....[16]....
        /*0154*/ 	.word	0x00000410
        /*0158*/ 	.word	0x000000ff
        /*015c*/ 	.word	0x00038040
        /*0160*/ 	.short	0x0100
        /*0162*/ 	.byte	0x08
	.zero		1


	//   ....[17]....
        /*0164*/ 	.word	0x00000420
        /*0168*/ 	.word	0x000000ff
        /*016c*/ 	.word	0x000380b0
        /*0170*/ 	.short	0x0100
        /*0172*/ 	.byte	0x08
	.zero		1


	//   ....[18]....
        /*0174*/ 	.word	0x00000430
        /*0178*/ 	.word	0x000000ff
        /*017c*/ 	.word	0x00038048
        /*0180*/ 	.short	0x0100
        /*0182*/ 	.byte	0x08
	.zero		1


	//   ....[19]....
        /*0184*/ 	.word	0x00000440
        /*0188*/ 	.word	0x000000ff
        /*018c*/ 	.word	0x000380b8
        /*0190*/ 	.short	0x0100
        /*0192*/ 	.byte	0x08
	.zero		1


	//   ....[20]....
        /*0194*/ 	.word	0x00000450
        /*0198*/ 	.word	0x000000ff
        /*019c*/ 	.word	0x00038050
        /*01a0*/ 	.short	0x0100
        /*01a2*/ 	.byte	0x08
	.zero		1


	//   ....[21]....
        /*01a4*/ 	.word	0x00000460
        /*01a8*/ 	.word	0x000000ff
        /*01ac*/ 	.word	0x000380c0
        /*01b0*/ 	.short	0x0100
        /*01b2*/ 	.byte	0x08
	.zero		1


	//   ....[22]....
        /*01b4*/ 	.word	0x00000470
        /*01b8*/ 	.word	0x000000ff
        /*01bc*/ 	.word	0x00038058
        /*01c0*/ 	.short	0x0100
        /*01c2*/ 	.byte	0x08
	.zero		1


	//   ....[23]....
        /*01c4*/ 	.word	0x00000480
        /*01c8*/ 	.word	0x000000ff
        /*01cc*/ 	.word	0x000380c8
        /*01d0*/ 	.short	0x0100
        /*01d2*/ 	.byte	0x08
	.zero		1


	//   ....[24]....
        /*01d4*/ 	.word	0x00000490
        /*01d8*/ 	.word	0x000000ff
        /*01dc*/ 	.word	0x00038060
        /*01e0*/ 	.short	0x0100
        /*01e2*/ 	.byte	0x08
	.zero		1


	//   ....[25]....
        /*01e4*/ 	.word	0x000004a0
        /*01e8*/ 	.word	0x000000ff
        /*01ec*/ 	.word	0x000380d0
        /*01f0*/ 	.short	0x0100
        /*01f2*/ 	.byte	0x08
	.zero		1


	//   ....[26]....
        /*01f4*/ 	.word	0x000004b0
        /*01f8*/ 	.word	0x000000ff
        /*01fc*/ 	.word	0x00038068
        /*0200*/ 	.short	0x0100
        /*0202*/ 	.byte	0x08
	.zero		1


	//   ....[27]....
        /*0204*/ 	.word	0x000004c0
        /*0208*/ 	.word	0x000000ff
        /*020c*/ 	.word	0x000380d8
        /*0210*/ 	.short	0x0100
        /*0212*/ 	.byte	0x08
	.zero		1


	//   ....[28]....
        /*0214*/ 	.word	0x00001060
        /*0218*/ 	.word	0x00000008
        /*021c*/ 	.word	0x00038000
        /*0220*/ 	.short	0x010a
        /*0222*/ 	.byte	0x3f
	.zero		1


	//   ....[29]....
        /*0224*/ 	.word	0x000013c0
        /*0228*/ 	.word	0x0000000a
        /*022c*/ 	.word	0x00038000
        /*0230*/ 	.short	0x010a
        /*0232*/ 	.byte	0x3f
	.zero		1


	//   ....[30]....
        /*0234*/ 	.word	0x000015a0
        /*0238*/ 	.word	0x0000000a
        /*023c*/ 	.word	0x00000000
        /*0240*/ 	.short	0x0101
        /*0242*/ 	.byte	0x3f
	.zero		1


	//   ....[31]....
        /*0244*/ 	.word	0x000017e0
        /*0248*/ 	.word	0x00000008
        /*024c*/ 	.word	0x00000000
        /*0250*/ 	.short	0x0101
        /*0252*/ 	.byte	0x3f
	.zero		1


	//   ....[32]....
        /*0254*/ 	.word	0x0000a780
        /*0258*/ 	.word	0x0000000e
        /*025c*/ 	.word	0x00038070
        /*0260*/ 	.short	0x010a
        /*0262*/ 	.byte	0x3f
	.zero		1


	//   ....[33]....
        /*0264*/ 	.word	0x0000ae90
        /*0268*/ 	.word	0x00000003
        /*026c*/ 	.word	0x00000000
        /*0270*/ 	.short	0x010a
        /*0272*/ 	.byte	0x3f
	.zero		1


	//   ....[34]....
        /*0274*/ 	.word	0x0000af40
        /*0278*/ 	.word	0x00000000
        /*027c*/ 	.word	0x00000000
        /*0280*/ 	.short	0x010a
        /*0282*/ 	.byte	0x3f
	.zero		1


	//   ....[35]....
        /*0284*/ 	.word	0x0000aff0
        /*0288*/ 	.word	0x00000000
        /*028c*/ 	.word	0x00000000
        /*0290*/ 	.short	0x010a
        /*0292*/ 	.byte	0x3f
	.zero		1


	//   ....[36]....
        /*0294*/ 	.word	0x0000b0a0
        /*0298*/ 	.word	0x00000000
        /*029c*/ 	.word	0x00000000
        /*02a0*/ 	.short	0x010a
        /*02a2*/ 	.byte	0x3f
	.zero		1


	//   ....[37]....
        /*02a4*/ 	.word	0x0000b150
        /*02a8*/ 	.word	0x00000000
        /*02ac*/ 	.word	0x00000000
        /*02b0*/ 	.short	0x010a
        /*02b2*/ 	.byte	0x3f
	.zero		1


	//   ....[38]....
        /*02b4*/ 	.word	0x0000b200
        /*02b8*/ 	.word	0x00000000
        /*02bc*/ 	.word	0x00000000
        /*02c0*/ 	.short	0x010a
        /*02c2*/ 	.byte	0x3f
	.zero		1


	//   ....[39]....
        /*02c4*/ 	.word	0x0000b2b0
        /*02c8*/ 	.word	0x00000000
        /*02cc*/ 	.word	0x00000000
        /*02d0*/ 	.short	0x010a
        /*02d2*/ 	.byte	0x3f
	.zero		1


	//   ....[40]....
        /*02d4*/ 	.word	0x0000b360
        /*02d8*/ 	.word	0x00000000
        /*02dc*/ 	.word	0x00000000
        /*02e0*/ 	.short	0x010a
        /*02e2*/ 	.byte	0x3f
	.zero		1


	//   ....[41]....
        /*02e4*/ 	.word	0x0000b410
        /*02e8*/ 	.word	0x00000000
        /*02ec*/ 	.word	0x00000000
        /*02f0*/ 	.short	0x010a
        /*02f2*/ 	.byte	0x3f
	.zero		1


	//   ....[42]....
        /*02f4*/ 	.word	0x0000b4c0
        /*02f8*/ 	.word	0x00000000
        /*02fc*/ 	.word	0x00000000
        /*0300*/ 	.short	0x010a
        /*0302*/ 	.byte	0x3f
	.zero		1


	//   ....[43]....
        /*0304*/ 	.word	0x0000b570
        /*0308*/ 	.word	0x00000000
        /*030c*/ 	.word	0x00000000
        /*0310*/ 	.short	0x010a
        /*0312*/ 	.byte	0x3f
	.zero		1


	//   ....[44]....
        /*0314*/ 	.word	0x0000b620
        /*0318*/ 	.word	0x00000000
        /*031c*/ 	.word	0x00000000
        /*0320*/ 	.short	0x010a
        /*0322*/ 	.byte	0x3f
	.zero		1


	//   ....[45]....
        /*0324*/ 	.word	0x0000b6d0
        /*0328*/ 	.word	0x00000000
        /*032c*/ 	.word	0x00000000
        /*0330*/ 	.short	0x010a
        /*0332*/ 	.byte	0x3f
	.zero		1


	//   ....[46]....
        /*0334*/ 	.word	0x0000b780
        /*0338*/ 	.word	0x00000005
        /*033c*/ 	.word	0x00000000
        /*0340*/ 	.short	0x010a
        /*0342*/ 	.byte	0x3f
	.zero		1


	//----- nvinfo : EIATTR_NUM_MBARRIERS
	.align		4
.L_26:
        /*0344*/ 	.byte	0x03, 0x38
        /*0346*/ 	.short	0x001c


	//----- nvinfo : EIATTR_EXIT_INSTR_OFFSETS
	.align		4
        /*0348*/ 	.byte	0x04, 0x1c
        /*034a*/ 	.short	(.L_28 - .L_27)


	//   ....[0]....
.L_27:
        /*034c*/ 	.word	0x00000b90


	//   ....[1]....
        /*0350*/ 	.word	0x00001930


	//   ....[2]....
        /*0354*/ 	.word	0x000084f0


	//   ....[3]....
        /*0358*/ 	.word	0x00008510


	//   ....[4]....
        /*035c*/ 	.word	0x0000a550


	//   ....[5]....
        /*0360*/ 	.word	0x0000a570


	//   ....[6]....
        /*0364*/ 	.word	0x0000a590


	//   ....[7]....
        /*0368*/ 	.word	0x0000ada0


	//   ....[8]....
        /*036c*/ 	.word	0x0000b7b0


	//----- nvinfo : EIATTR_MAX_THREADS
	.align		4
.L_28:
        /*0370*/ 	.byte	0x04, 0x05
        /*0372*/ 	.short	(.L_30 - .L_29)
.L_29:
        /*0374*/ 	.word	0x00000100
        /*0378*/ 	.word	0x00000001
        /*037c*/ 	.word	0x00000001


	//----- nvinfo : EIATTR_CRS_STACK_SIZE
	.align		4
.L_30:
        /*0380*/ 	.byte	0x04, 0x1e
        /*0382*/ 	.short	(.L_32 - .L_31)
.L_31:
        /*0384*/ 	.word	0x00000000


	//----- nvinfo : EIATTR_CBANK_PARAM_SIZE
	.align		4
.L_32:
        /*0388*/ 	.byte	0x03, 0x19
        /*038a*/ 	.short	0x03f0


	//----- nvinfo : EIATTR_PARAM_CBANK
	.align		4
        /*038c*/ 	.byte	0x04, 0x0a
        /*038e*/ 	.short	(.L_34 - .L_33)
	.align		4
.L_33:
        /*0390*/ 	.word	index@(.nv.constant0._ZN7cutlass13device_kernelINS_4conv6kernel13ConvUniversalINS1_16ConvProblemShapeILNS1_8OperatorE0ELi2EEENS1_10collective14CollectiveConvINS1_46MainloopSm90TmaGmmaWarpSpecializedImplicitGemmILS5_0ELi14ELi2EN4cute5tupleIJNSA_1CILi2EEENSC_ILi1EEESE_EEENS1_36KernelImplicitTmaWarpSpecializedSm90ELi1EEENSB_IJNSC_ILi128EEESI_NSB_IJNSC_ILi64EEEEEEEEENS_12float_e4m3_tESM_NSA_8TiledMMAINSA_8MMA_AtomIJNSA_4SM904GMMA31MMA_64x128x32_F32E4M3E4M3_SS_TNILNSQ_7ScaleInE1ELSS_1EEEEEENSA_6LayoutINSB_IJSE_SE_SE_EEENSB_IJNSC_ILi0EEESX_SX_EEEEENSB_IJNSA_10UnderscoreES10_S10_EEEEENS7_6detail26Sm90ImplicitGemmTileTraitsINSA_20SM90_TMA_LOAD_IM2COLENSA_14ComposedLayoutINSA_7SwizzleILi2ELi4ELi3EEENSA_18smem_ptr_flag_bitsILi8EEENSV_INSB_IJNSB_IJNSC_ILi8EEENSC_ILi16EEEEEENSB_IJSJ_SE_EEENSB_IJSE_NSC_ILi14EEEEEEEEENSB_IJNSB_IJSJ_NSC_ILi512EEEEEENSB_IJSE_SX_EEENSB_IJSX_NSC_ILi8192EEEEEEEEEEEEEvEENS14_INSA_23SM90_TMA_LOAD_MULTICASTES1P_vEEEENS_8epilogue10collective6detail29Sm90TmaWarpSpecializedAdapterINS1V_15DefaultEpilogueISM_NSB_IJNSB_IJlllEEESE_SX_EEES20_NS1U_6thread17LinearCombinationISM_Li1EffLNS21_9ScaleType4KindE0ELNS_15FloatRoundStyleE2ESM_EENS_4gemm15EpilogueDefaultEEEEEvvEEEEvNT_6ParamsE)
        /*0394*/ 	.short	0x0210
        /*0396*/ 	.short	0x03f0


	//----- nvinfo : EIATTR_SW_WAR
	.align		4
.L_34:
        /*0398*/ 	.byte	0x04, 0x36
        /*039a*/ 	.short	(.L_36 - .L_35)
.L_35:
        /*039c*/ 	.word	0x00000008
.L_36:


//--------------------- .nv.callgraph             --------------------------
	.section	.nv.callgraph,"",@"SHT_CUDA_CALLGRAPH"
	.align	4
	.sectionentsize	8
	.align		4
        /*0000*/ 	.word	0x00000000
	.align		4
        /*0004*/ 	.word	0xffffffff
	.align		4
        /*0008*/ 	.word	0x00000000
	.align		4
        /*000c*/ 	.word	0xfffffffe
	.align		4
        /*0010*/ 	.word	0x00000000
	.align		4
        /*0014*/ 	.word	0xfffffffd
	.align		4
        /*0018*/ 	.word	0x00000000
	.align		4
        /*001c*/ 	.word	0xfffffffc


//--------------------- .nv.constant4             --------------------------
	.section	.nv.constant4,"a",@progbits
	.align	8
	.align		8
.nv.constant4:
        /*0000*/ 	.dword	_ZN39_INTERNAL_2adc5f62_4_k_cu_5937f840_27504cuda3std3__45__cpo5beginE
	.align		8
        /*0008*/ 	.dword	_ZN39_INTERNAL_2adc5f62_4_k_cu_5937f840_27504cuda3std3__45__cpo3endE
	.align		8
        /*0010*/ 	.dword	_ZN39_INTERNAL_2adc5f62_4_k_cu_5937f840_27504cuda3std3__45__cpo6cbeginE
	.align		8
        /*0018*/ 	.dword	_ZN39_INTERNAL_2adc5f62_4_k_cu_5937f840_27504cuda3std3__45__cpo4cendE
	.align		8
        /*0020*/ 	.dword	_ZN39_INTERNAL_2adc5f62_4_k_cu_5937f840_27504cuda3std3__441_GLOBAL__N__2adc5f62_4_k_cu_5937f840_27506ignoreE
	.align		8
        /*0028*/ 	.dword	_ZN39_INTERNAL_2adc5f62_4_k_cu_5937f840_27504cuda3std3__419piecewise_constructE
	.align		8
        /*0030*/ 	.dword	_ZN39_INTERNAL_2adc5f62_4_k_cu_5937f840_27504cuda3std3__48in_placeE
	.align		8
        /*0038*/ 	.dword	_ZN39_INTERNAL_2adc5f62_4_k_cu_5937f840_27504cuda3std6ranges3__45__cpo4swapE
	.align		8
        /*0040*/ 	.dword	_ZN39_INTERNAL_2adc5f62_4_k_cu_5937f840_27504cuda3std6ranges3__45__cpo9iter_moveE
	.align		8
        /*0048*/ 	.dword	_ZN39_INTERNAL_2adc5f62_4_k_cu_5937f840_27504cute7productE
	.align		8
        /*0050*/ 	.dword	_ZN39_INTERNAL_2adc5f62_4_k_cu_5937f840_27504cute1_E


//--------------------- .text._ZN7cutlass13device_kernelINS_4conv6kernel13ConvUniversalINS1_16ConvProblemShapeILNS1_8OperatorE0ELi2EEENS1_10collective14CollectiveConvINS1_46MainloopSm90TmaGmmaWarpSpecializedImplicitGemmILS5_0ELi14ELi2EN4cute5tupleIJNSA_1CILi2EEENSC_ILi1EEESE_EEENS1_36KernelImplicitTmaWarpSpecializedSm90ELi1EEENSB_IJNSC_ILi128EEESI_NSB_IJNSC_ILi64EEEEEEEEENS_12float_e4m3_tESM_NSA_8TiledMMAINSA_8MMA_AtomIJNSA_4SM904GMMA31MMA_64x128x32_F32E4M3E4M3_SS_TNILNSQ_7ScaleInE1ELSS_1EEEEEENSA_6LayoutINSB_IJSE_SE_SE_EEENSB_IJNSC_ILi0EEESX_SX_EEEEENSB_IJNSA_10UnderscoreES10_S10_EEEEENS7_6detail26Sm90ImplicitGemmTileTraitsINSA_20SM90_TMA_LOAD_IM2COLENSA_14ComposedLayoutINSA_7SwizzleILi2ELi4ELi3EEENSA_18smem_ptr_flag_bitsILi8EEENSV_INSB_IJNSB_IJNSC_ILi8EEENSC_ILi16EEEEEENSB_IJSJ_SE_EEENSB_IJSE_NSC_ILi14EEEEEEEEENSB_IJNSB_IJSJ_NSC_ILi512EEEEEENSB_IJSE_SX_EEENSB_IJSX_NSC_ILi8192EEEEEEEEEEEEEvEENS14_INSA_23SM90_TMA_LOAD_MULTICASTES1P_vEEEENS_8epilogue10collective6detail29Sm90TmaWarpSpecializedAdapterINS1V_15DefaultEpilogueISM_NSB_IJNSB_IJlllEEESE_SX_EEES20_NS1U_6thread17LinearCombinationISM_Li1EffLNS21_9ScaleType4KindE0ELNS_15FloatRoundStyleE2ESM_EENS_4gemm15EpilogueDefaultEEEEEvvEEEEvNT_6ParamsE --------------------------
	.section	.text._ZN7cutlass13device_kernelINS_4conv6kernel13ConvUniversalINS1_16ConvProblemShapeILNS1_8OperatorE0ELi2EEENS1_10collective14CollectiveConvINS1_46MainloopSm90TmaGmmaWarpSpecializedImplicitGemmILS5_0ELi14ELi2EN4cute5tupleIJNSA_1CILi2EEENSC_ILi1EEESE_EEENS1_36KernelImplicitTmaWarpSpecializedSm90ELi1EEENSB_IJNSC_ILi128EEESI_NSB_IJNSC_ILi64EEEEEEEEENS_12float_e4m3_tESM_NSA_8TiledMMAINSA_8MMA_AtomIJNSA_4SM904GMMA31MMA_64x128x32_F32E4M3E4M3_SS_TNILNSQ_7ScaleInE1ELSS_1EEEEEENSA_6LayoutINSB_IJSE_SE_SE_EEENSB_IJNSC_ILi0EEESX_SX_EEEEENSB_IJNSA_10UnderscoreES10_S10_EEEEENS7_6detail26Sm90ImplicitGemmTileTraitsINSA_20SM90_TMA_LOAD_IM2COLENSA_14ComposedLayoutINSA_7SwizzleILi2ELi4ELi3EEENSA_18smem_ptr_flag_bitsILi8EEENSV_INSB_IJNSB_IJNSC_ILi8EEENSC_ILi16EEEEEENSB_IJSJ_SE_EEENSB_IJSE_NSC_ILi14EEEEEEEEENSB_IJNSB_IJSJ_NSC_ILi512EEEEEENSB_IJSE_SX_EEENSB_IJSX_NSC_ILi8192EEEEEEEEEEEEEvEENS14_INSA_23SM90_TMA_LOAD_MULTICASTES1P_vEEEENS_8epilogue10collective6detail29Sm90TmaWarpSpecializedAdapterINS1V_15DefaultEpilogueISM_NSB_IJNSB_IJlllEEESE_SX_EEES20_NS1U_6thread17LinearCombinationISM_Li1EffLNS21_9ScaleType4KindE0ELNS_15FloatRoundStyleE2ESM_EENS_4gemm15EpilogueDefaultEEEEEvvEEEEvNT_6ParamsE,"ax",@progbits
	.align	128
.text._ZN7cutlass13device_kernelINS_4conv6kernel13ConvUniversalINS1_16ConvProblemShapeILNS1_8OperatorE0ELi2EEENS1_10collective14CollectiveConvINS1_46MainloopSm90TmaGmmaWarpSpecializedImplicitGemmILS5_0ELi14ELi2EN4cute5tupleIJNSA_1CILi2EEENSC_ILi1EEESE_EEENS1_36KernelImplicitTmaWarpSpecializedSm90ELi1EEENSB_IJNSC_ILi128EEESI_NSB_IJNSC_ILi64EEEEEEEEENS_12float_e4m3_tESM_NSA_8TiledMMAINSA_8MMA_AtomIJNSA_4SM904GMMA31MMA_64x128x32_F32E4M3E4M3_SS_TNILNSQ_7ScaleInE1ELSS_1EEEEEENSA_6LayoutINSB_IJSE_SE_SE_EEENSB_IJNSC_ILi0EEESX_SX_EEEEENSB_IJNSA_10UnderscoreES10_S10_EEEEENS7_6detail26Sm90ImplicitGemmTileTraitsINSA_20SM90_TMA_LOAD_IM2COLENSA_14ComposedLayoutINSA_7SwizzleILi2ELi4ELi3EEENSA_18smem_ptr_flag_bitsILi8EEENSV_INSB_IJNSB_IJNSC_ILi8EEENSC_ILi16EEEEEENSB_IJSJ_SE_EEENSB_IJSE_NSC_ILi14EEEEEEEEENSB_IJNSB_IJSJ_NSC_ILi512EEEEEENSB_IJSE_SX_EEENSB_IJSX_NSC_ILi8192EEEEEEEEEEEEEvEENS14_INSA_23SM90_TMA_LOAD_MULTICASTES1P_vEEEENS_8epilogue10collective6detail29Sm90TmaWarpSpecializedAdapterINS1V_15DefaultEpilogueISM_NSB_IJNSB_IJlllEEESE_SX_EEES20_NS1U_6thread17LinearCombinationISM_Li1EffLNS21_9ScaleType4KindE0ELNS_15FloatRoundStyleE2ESM_EENS_4gemm15EpilogueDefaultEEEEEvvEEEEvNT_6ParamsE:
        .type           _ZN7cutlass13device_kernelINS_4conv6kernel13ConvUniversalINS1_16ConvProblemShapeILNS1_8OperatorE0ELi2EEENS1_10collective14CollectiveConvINS1_46MainloopSm90TmaGmmaWarpSpecializedImplicitGemmILS5_0ELi14ELi2EN4cute5tupleIJNSA_1CILi2EEENSC_ILi1EEESE_EEENS1_36KernelImplicitTmaWarpSpecializedSm90ELi1EEENSB_IJNSC_ILi128EEESI_NSB_IJNSC_ILi64EEEEEEEEENS_12float_e4m3_tESM_NSA_8TiledMMAINSA_8MMA_AtomIJNSA_4SM904GMMA31MMA_64x128x32_F32E4M3E4M3_SS_TNILNSQ_7ScaleInE1ELSS_1EEEEEENSA_6LayoutINSB_IJSE_SE_SE_EEENSB_IJNSC_ILi0EEESX_SX_EEEEENSB_IJNSA_10UnderscoreES10_S10_EEEEENS7_6detail26Sm90ImplicitGemmTileTraitsINSA_20SM90_TMA_LOAD_IM2COLENSA_14ComposedLayoutINSA_7SwizzleILi2ELi4ELi3EEENSA_18smem_ptr_flag_bitsILi8EEENSV_INSB_IJNSB_IJNSC_ILi8EEENSC_ILi16EEEEEENSB_IJSJ_SE_EEENSB_IJSE_NSC_ILi14EEEEEEEEENSB_IJNSB_IJSJ_NSC_ILi512EEEEEENSB_IJSE_SX_EEENSB_IJSX_NSC_ILi8192EEEEEEEEEEEEEvEENS14_INSA_23SM90_TMA_LOAD_MULTICASTES1P_vEEEENS_8epilogue10collective6detail29Sm90TmaWarpSpecializedAdapterINS1V_15DefaultEpilogueISM_NSB_IJNSB_IJlllEEESE_SX_EEES20_NS1U_6thread17LinearCombinationISM_Li1EffLNS21_9ScaleType4KindE0ELNS_15FloatRoundStyleE2ESM_EENS_4gemm15EpilogueDefaultEEEEEvvEEEEvNT_6ParamsE,@function
        .size           _ZN7cutlass13device_kernelINS_4conv6kernel13ConvUniversalINS1_16ConvProblemShapeILNS1_8OperatorE0ELi2EEENS1_10collective14CollectiveConvINS1_46MainloopSm90TmaGmmaWarpSpecializedImplicitGemmILS5_0ELi14ELi2EN4cute5tupleIJNSA_1CILi2EEENSC_ILi1EEESE_EEENS1_36KernelImplicitTmaWarpSpecializedSm90ELi1EEENSB_IJNSC_ILi128EEESI_NSB_IJNSC_ILi64EEEEEEEEENS_12float_e4m3_tESM_NSA_8TiledMMAINSA_8MMA_AtomIJNSA_4SM904GMMA31MMA_64x128x32_F32E4M3E4M3_SS_TNILNSQ_7ScaleInE1ELSS_1EEEEEENSA_6LayoutINSB_IJSE_SE_SE_EEENSB_IJNSC_ILi0EEESX_SX_EEEEENSB_IJNSA_10UnderscoreES10_S10_EEEEENS7_6detail26Sm90ImplicitGemmTileTraitsINSA_20SM90_TMA_LOAD_IM2COLENSA_14ComposedLayoutINSA_7SwizzleILi2ELi4ELi3EEENSA_18smem_ptr_flag_bitsILi8EEENSV_INSB_IJNSB_IJNSC_ILi8EEENSC_ILi16EEEEEENSB_IJSJ_SE_EEENSB_IJSE_NSC_ILi14EEEEEEEEENSB_IJNSB_IJSJ_NSC_ILi512EEEEEENSB_IJSE_SX_EEENSB_IJSX_NSC_ILi8192EEEEEEEEEEEEEvEENS14_INSA_23SM90_TMA_LOAD_MULTICASTES1P_vEEEENS_8epilogue10collective6detail29Sm90TmaWarpSpecializedAdapterINS1V_15DefaultEpilogueISM_NSB_IJNSB_IJlllEEESE_SX_EEES20_NS1U_6thread17LinearCombinationISM_Li1EffLNS21_9ScaleType4KindE0ELNS_15FloatRoundStyleE2ESM_EENS_4gemm15EpilogueDefaultEEEEEvvEEEEvNT_6ParamsE,(.L_x_308 - _ZN7cutlass13device_kernelINS_4conv6kernel13ConvUniversalINS1_16ConvProblemShapeILNS1_8OperatorE0ELi2EEENS1_10collective14CollectiveConvINS1_46MainloopSm90TmaGmmaWarpSpecializedImplicitGemmILS5_0ELi14ELi2EN4cute5tupleIJNSA_1CILi2EEENSC_ILi1EEESE_EEENS1_36KernelImplicitTmaWarpSpecializedSm90ELi1EEENSB_IJNSC_ILi128EEESI_NSB_IJNSC_ILi64EEEEEEEEENS_12float_e4m3_tESM_NSA_8TiledMMAINSA_8MMA_AtomIJNSA_4SM904GMMA31MMA_64x128x32_F32E4M3E4M3_SS_TNILNSQ_7ScaleInE1ELSS_1EEEEEENSA_6LayoutINSB_IJSE_SE_SE_EEENSB_IJNSC_ILi0EEESX_SX_EEEEENSB_IJNSA_10UnderscoreES10_S10_EEEEENS7_6detail26Sm90ImplicitGemmTileTraitsINSA_20SM90_TMA_LOAD_IM2COLENSA_14ComposedLayoutINSA_7SwizzleILi2ELi4ELi3EEENSA_18smem_ptr_flag_bitsILi8EEENSV_INSB_IJNSB_IJNSC_ILi8EEENSC_ILi16EEEEEENSB_IJSJ_SE_EEENSB_IJSE_NSC_ILi14EEEEEEEEENSB_IJNSB_IJSJ_NSC_ILi512EEEEEENSB_IJSE_SX_EEENSB_IJSX_NSC_ILi8192EEEEEEEEEEEEEvEENS14_INSA_23SM90_TMA_LOAD_MULTICASTES1P_vEEEENS_8epilogue10collective6detail29Sm90TmaWarpSpecializedAdapterINS1V_15DefaultEpilogueISM_NSB_IJNSB_IJlllEEESE_SX_EEES20_NS1U_6thread17LinearCombinationISM_Li1EffLNS21_9ScaleType4KindE0ELNS_15FloatRoundStyleE2ESM_EENS_4gemm15EpilogueDefaultEEEEEvvEEEEvNT_6ParamsE)
        .other          _ZN7cutlass13device_kernelINS_4conv6kernel13ConvUniversalINS1_16ConvProblemShapeILNS1_8OperatorE0ELi2EEENS1_10collective14CollectiveConvINS1_46MainloopSm90TmaGmmaWarpSpecializedImplicitGemmILS5_0ELi14ELi2EN4cute5tupleIJNSA_1CILi2EEENSC_ILi1EEESE_EEENS1_36KernelImplicitTmaWarpSpecializedSm90ELi1EEENSB_IJNSC_ILi128EEESI_NSB_IJNSC_ILi64EEEEEEEEENS_12float_e4m3_tESM_NSA_8TiledMMAINSA_8MMA_AtomIJNSA_4SM904GMMA31MMA_64x128x32_F32E4M3E4M3_SS_TNILNSQ_7ScaleInE1ELSS_1EEEEEENSA_6LayoutINSB_IJSE_SE_SE_EEENSB_IJNSC_ILi0EEESX_SX_EEEEENSB_IJNSA_10UnderscoreES10_S10_EEEEENS7_6detail26Sm90ImplicitGemmTileTraitsINSA_20SM90_TMA_LOAD_IM2COLENSA_14ComposedLayoutINSA_7SwizzleILi2ELi4ELi3EEENSA_18smem_ptr_flag_bitsILi8EEENSV_INSB_IJNSB_IJNSC_ILi8EEENSC_ILi16EEEEEENSB_IJSJ_SE_EEENSB_IJSE_NSC_ILi14EEEEEEEEENSB_IJNSB_IJSJ_NSC_ILi512EEEEEENSB_IJSE_SX_EEENSB_IJSX_NSC_ILi8192EEEEEEEEEEEEEvEENS14_INSA_23SM90_TMA_LOAD_MULTICASTES1P_vEEEENS_8epilogue10collective6detail29Sm90TmaWarpSpecializedAdapterINS1V_15DefaultEpilogueISM_NSB_IJNSB_IJlllEEESE_SX_EEES20_NS1U_6thread17LinearCombinationISM_Li1EffLNS21_9ScaleType4KindE0ELNS_15FloatRoundStyleE2ESM_EENS_4gemm15EpilogueDefaultEEEEEvvEEEEvNT_6ParamsE,@"STO_CUDA_ENTRY STV_DEFAULT"
_ZN7cutlass13device_kernelINS_4conv6kernel13ConvUniversalINS1_16ConvProblemShapeILNS1_8OperatorE0ELi2EEENS1_10collective14CollectiveConvINS1_46MainloopSm90TmaGmmaWarpSpecializedImplicitGemmILS5_0ELi14ELi2EN4cute5tupleIJNSA_1CILi2EEENSC_ILi1EEESE_EEENS1_36KernelImplicitTmaWarpSpecializedSm90ELi1EEENSB_IJNSC_ILi128EEESI_NSB_IJNSC_ILi64EEEEEEEEENS_12float_e4m3_tESM_NSA_8TiledMMAINSA_8MMA_AtomIJNSA_4SM904GMMA31MMA_64x128x32_F32E4M3E4M3_SS_TNILNSQ_7ScaleInE1ELSS_1EEEEEENSA_6LayoutINSB_IJSE_SE_SE_EEENSB_IJNSC_ILi0EEESX_SX_EEEEENSB_IJNSA_10UnderscoreES10_S10_EEEEENS7_6detail26Sm90ImplicitGemmTileTraitsINSA_20SM90_TMA_LOAD_IM2COLENSA_14ComposedLayoutINSA_7SwizzleILi2ELi4ELi3EEENSA_18smem_ptr_flag_bitsILi8EEENSV_INSB_IJNSB_IJNSC_ILi8EEENSC_ILi16EEEEEENSB_IJSJ_SE_EEENSB_IJSE_NSC_ILi14EEEEEEEEENSB_IJNSB_IJSJ_NSC_ILi512EEEEEENSB_IJSE_SX_EEENSB_IJSX_NSC_ILi8192EEEEEEEEEEEEEvEENS14_INSA_23SM90_TMA_LOAD_MULTICASTES1P_vEEEENS_8epilogue10collective6detail29Sm90TmaWarpSpecializedAdapterINS1V_15DefaultEpilogueISM_NSB_IJNSB_IJlllEEESE_SX_EEES20_NS1U_6thread17LinearCombinationISM_Li1EffLNS21_9ScaleType4KindE0ELNS_15FloatRoundStyleE2ESM_EENS_4gemm15EpilogueDefaultEEEEEvvEEEEvNT_6ParamsE:
[----:B------:R-:W-:Y:S01]  /*0000*/  LDC R1, c[0x0][0x28] ;  /* 0x00000a00ff017b82 */ /* 0x000fe20000000800 */
[----:B------:R-:W0:Y:S01]  /*0010*/  S2R R11, SR_TID.X ;  /* 0x00000000000b7919 */ /* 0x000e220000002100 */
[----:B------:R-:W-:Y:S01]  /*0020*/  ELECT P0, URZ, PT ;  /* 0x00000000003f782f */ /* 0x000fe20003800000 */
[----:B------:R-:W-:Y:S01]  /*0030*/  BSSY B0, `(.L_x_0) ;  /* 0x0000010000007945 */ /* 0x000fe20003800000 */
[----:B------:R-:W1:Y:S01]  /*0040*/  S2R R12, SR_CTAID.X ;  /* 0x00000000000c7919 */ /* 0x000e620000002500 */
[--C-:B0-----:R-:W-:Y:S02]  /*0050*/  SHF.R.U32.HI R0, RZ, 0x5, R11.reuse ;  /* 0x00000005ff007819 */ /* 0x101fe4000001160b */
[----:B------:R-:W-:-:S03]  /*0060*/  SHF.R.U32.HI R3, RZ, 0x7, R11 ;  /* 0x00000007ff037819 */ /* 0x000fc6000001160b */
[----:B------:R-:W0:Y:S04]  /*0070*/  SHFL.IDX PT, R2, R0, RZ, 0x1f ;  /* 0x00001fff00027589 */ /* 0x000e2800000e0000 */
[----:B------:R2:W3:Y:S01]  /*0080*/  SHFL.IDX PT, R10, R3, RZ, 0x1f ;  /* 0x00001fff030a7589 */ /* 0x0004e200000e0000 */
[----:B0-----:R-:W-:-:S13]  /*0090*/  ISETP.NE.OR P0, PT, R2, RZ, !P0 ;  /* 0x000000ff0200720c */ /* 0x001fda0004705670 */
[----:B-123--:R-:W-:Y:S05]  /*00a0*/  @P0 BRA `(.L_x_1) ;  /* 0x0000000000200947 */ /* 0x00efea0003800000 */
[----:B------:R-:W-:Y:S02]  /*00b0*/  ULDC.64 UR4, c[0x0][0x198] ;  /* 0x0000660000047ab9 */ /* 0x000fe40000000a00 */
[----:B------:R-:W-:Y:S02]  /*00c0*/  UIADD3 UR6, UP0, UR4, 0xf0, URZ ;  /* 0x000000f004067890 */ /* 0x000fe4000ff1e03f */
[----:B------:R-:W-:Y:S02]  /*00d0*/  UIADD3 UR4, UP1, UR4, 0x1f0, URZ ;  /* 0x000001f004047890 */ /* 0x000fe4000ff3e03f */
[----:B------:R-:W-:Y:S02]  /*00e0*/  UIADD3.X UR7, URZ, UR5, URZ, UP0, !UPT ;  /* 0x000000053f077290 */ /* 0x000fe400087fe43f */
[----:B------:R-:W-:-:S07]  /*00f0*/  UIADD3.X UR5, URZ, UR5, URZ, UP1, !UPT ;  /* 0x000000053f057290 */ /* 0x000fce0008ffe43f */
[----:B------:R0:W-:Y:S02]  /*0100*/  UTMACCTL.PF [UR6] ;  /* 0x00000000060079b9 */ /* 0x0001e40008040000 */
[----:B------:R0:W-:Y:S02]  /*0110*/  UTMACCTL.PF [UR4] ;  /* 0x00000000040079b9 */ /* 0x0001e40008040000 */
[----:B0-----:R-:W-:Y:S01]  /*0120*/  NOP ;  /* 0x0000000000007918 */ /* 0x001fe20000000000 */
.L_x_1:
[----:B------:R-:W-:Y:S05]  /*0130*/  BSYNC B0 ;  /* 0x0000000000007941 */ /* 0x000fea0003800000 */
.L_x_0:
[----:B------:R-:W0:Y:S01]  /*0140*/  SHFL.IDX PT, R0, R0, RZ, 0x1f ;  /* 0x00001fff00007589 */ /* 0x000e2200000e0000 */
[----:B------:R-:W-:Y:S02]  /*0150*/  SHF.R.S32.HI R4, RZ, 0x1f, R11 ;  /* 0x0000001fff047819 */ /* 0x000fe4000001140b */
[----:B------:R-:W-:Y:S01]  /*0160*/  I2FP.F32.U32 R6, R12 ;  /* 0x0000000c00067245 */ /* 0x000fe20000201000 */
[----:B------:R-:W1:Y:S01]  /*0170*/  S2R R13, SR_CTAID.Y ;  /* 0x00000000000d7919 */ /* 0x000e620000002600 */
[----:B------:R-:W-:-:S04]  /*0180*/  LEA.HI R4, R4, R11, RZ, 0x7 ;  /* 0x0000000b04047211 */ /* 0x000fc800078f38ff */
[----:B------:R-:W-:-:S05]  /*0190*/  LOP3.LUT R4, R4, 0xffffff80, RZ, 0xc0, !PT ;  /* 0xffffff8004047812 */ /* 0x000fca00078ec0ff */
[----:B------:R-:W-:-:S05]  /*01a0*/  IMAD.IADD R14, R11, 0x1, -R4 ;  /* 0x000000010b0e7824 */ /* 0x000fca00078e0a04 */
[----:B------:R-:W-:-:S04]  /*01b0*/  SHF.R.S32.HI R3, RZ, 0x1f, R14 ;  /* 0x0000001fff037819 */ /* 0x000fc8000001140e */
[----:B------:R-:W-:Y:S02]  /*01c0*/  LEA.HI R3, R3, R14, RZ, 0x3 ;  /* 0x0000000e03037211 */ /* 0x000fe400078f18ff */
[----:B0-----:R-:W-:Y:S02]  /*01d0*/  ISETP.NE.AND P0, PT, R0, RZ, PT ;  /* 0x000000ff0000720c */ /* 0x001fe40003f05270 */
[--C-:B------:R-:W-:Y:S02]  /*01e0*/  SHF.R.S32.HI R4, RZ, 0x3, R3.reuse ;  /* 0x00000003ff047819 */ /* 0x100fe40000011403 */
[----:B------:R-:W-:Y:S02]  /*01f0*/  SHF.R.S32.HI R3, RZ, 0x1f, R3 ;  /* 0x0000001fff037819 */ /* 0x000fe40000011403 */
[----:B------:R-:W-:-:S07]  /*0200*/  SHF.R.S32.HI R5, RZ, 0x1f, R0 ;  /* 0x0000001fff057819 */ /* 0x000fce0000011400 */
[----:B-1----:R-:W-:Y:S05]  /*0210*/  @P0 BRA `(.L_x_2) ;  /* 0x0000000000b40947 */ /* 0x002fea0003800000 */
[----:B------:R-:W-:Y:S01]  /*0220*/  ELECT P0, URZ, PT ;  /* 0x00000000003f782f */ /* 0x000fe20003800000 */
[----:B------:R-:W-:-:S12]  /*0230*/  BSSY B0, `(.L_x_2) ;  /* 0x000002b000007945 */ /* 0x000fd80003800000 */
[----:B------:R-:W-:Y:S05]  /*0240*/  @!P0 BRA `(.L_x_3) ;  /* 0x0000000000a48947 */ /* 0x000fea0003800000 */
[----:B------:R-:W0:Y:S01]  /*0250*/  S2UR UR8, SR_CgaCtaId ;  /* 0x00000000000879c3 */ /* 0x000e220000008800 */
[----:B------:R-:W-:Y:S01]  /*0260*/  UMOV UR4, 0x400 ;  /* 0x0000040000047882 */ /* 0x000fe20000000000 */
[----:B------:R-:W-:Y:S01]  /*0270*/  UMOV UR5, 0x1 ;  /* 0x0000000100057882 */ /* 0x000fe20000000000 */
[----:B------:R-:W-:Y:S02]  /*0280*/  UMOV UR6, 0x2 ;  /* 0x0000000200067882 */ /* 0x000fe40000000000 */
[----:B------:R-:W-:-:S04]  /*0290*/  UIADD3 UR6, -UR6, 0x100000, URZ ;  /* 0x0010000006067890 */ /* 0x000fc8000fffe13f */
[----:B------:R-:W-:Y:S02]  /*02a0*/  USHF.L.U32 UR7, UR6, 0xb, URZ ;  /* 0x0000000b06077899 */ /* 0x000fe4000800063f */
[----:B------:R-:W-:Y:S02]  /*02b0*/  USHF.L.U32 UR6, UR6, 0x1, URZ ;  /* 0x0000000106067899 */ /* 0x000fe4000800063f */
[----:B0-----:R-:W-:Y:S02]  /*02c0*/  ULEA UR8, UR8, UR4, 0x18 ;  /* 0x0000000408087291 */ /* 0x001fe4000f8ec03f */
[----:B------:R-:W-:-:S04]  /*02d0*/  UIADD3 UR4, -UR5, 0x100000, URZ ;  /* 0x0010000005047890 */ /* 0x000fc8000fffe13f */
[----:B------:R-:W-:Y:S02]  /*02e0*/  USHF.L.U32 UR5, UR4, 0xb, URZ ;  /* 0x0000000b04057899 */ /* 0x000fe4000800063f */
[----:B------:R-:W-:Y:S01]  /*02f0*/  USHF.L.U32 UR4, UR4, 0x1, URZ ;  /* 0x0000000104047899 */ /* 0x000fe2000800063f */
[----:B------:R-:W0:Y:S11]  /*0300*/  FENCE.VIEW.ASYNC.S ;  /* 0x00000000000073c6 */ /* 0x000e360000000000 */
[----:B0-----:R0:W1:Y:S01]  /*0310*/  SYNCS.EXCH.64 URZ, [UR8+0x38000], UR4 ;  /* 0x03800004083f75b2 */ /* 0x0010620008000100 */
[----:B------:R0:W2:Y:S01]  /*0320*/  SYNCS.EXCH.64 URZ, [UR8+0x38070], UR6 ;  /* 0x03807006083f75b2 */ /* 0x0000a20008000100 */
[----:B------:R0:W3:Y:S01]  /*0330*/  SYNCS.EXCH.64 URZ, [UR8+0x38008], UR4 ;  /* 0x03800804083f75b2 */ /* 0x0000e20008000100 */
[----:B------:R0:W4:Y:S01]  /*0340*/  SYNCS.EXCH.64 URZ, [UR8+0x38078], UR6 ;  /* 0x03807806083f75b2 */ /* 0x0001220008000100 */
[----:B------:R0:W0:Y:S01]  /*0350*/  SYNCS.EXCH.64 URZ, [UR8+0x38010], UR4 ;  /* 0x03801004083f75b2 */ /* 0x0000220008000100 */
        /* <DEDUP_REMOVED lines=23> */
[----:B-1234-:R-:W-:Y:S01]  /*04d0*/  NOP ;  /* 0x0000000000007918 */ /* 0x01efe20000000000 */
.L_x_3:
[----:B0-----:R-:W-:Y:S05]  /*04e0*/  BSYNC B0 ;  /* 0x0000000000007941 */ /* 0x001fea0003800000 */
.L_x_2:
[----:B------:R-:W-:Y:S01]  /*04f0*/  ULDC UR4, c[0x0][0x150] ;  /* 0x0000540000047ab9 */ /* 0x000fe20000000800 */
[----:B------:R-:W-:Y:S01]  /*0500*/  LEA.HI R3, R3, R4, RZ, 0x2 ;  /* 0x0000000403037211 */ /* 0x000fe200078f10ff */
[----:B------:R-:W-:Y:S01]  /*0510*/  FMUL R6, R6, UR4 ;  /* 0x0000000406067c20 */ /* 0x000fe20008400000 */
[----:B------:R-:W-:Y:S01]  /*0520*/  LEA.HI R5, R5, R0, RZ, 0x2 ;  /* 0x0000000005057211 */ /* 0x000fe200078f10ff */
[----:B------:R-:W-:Y:S01]  /*0530*/  ULDC UR4, c[0x0][0x154] ;  /* 0x0000550000047ab9 */ /* 0x000fe20000000800 */
[----:B------:R-:W-:Y:S01]  /*0540*/  LOP3.LUT R3, R3, 0xfffffffc, RZ, 0xc0, !PT ;  /* 0xfffffffc03037812 */ /* 0x000fe200078ec0ff */
[----:B------:R-:W0:Y:S01]  /*0550*/  LDC R8, c[0x0][0x140] ;  /* 0x00005000ff087b82 */ /* 0x000e220000000800 */
[----:B------:R-:W-:Y:S01]  /*0560*/  LOP3.LUT R5, R5, 0x3ffffffc, RZ, 0xc0, !PT ;  /* 0x3ffffffc05057812 */ /* 0x000fe200078ec0ff */
[----:B------:R-:W1:Y:S01]  /*0570*/  F2I.U32.TRUNC.NTZ R6, R6 ;  /* 0x0000000600067305 */ /* 0x000e62000020f000 */
[----:B------:R-:W-:Y:S01]  /*0580*/  LOP3.LUT P0, RZ, R14, 0x7, RZ, 0xc0, !PT ;  /* 0x000000070eff7812 */ /* 0x000fe2000780c0ff */
[----:B------:R-:W-:Y:S01]  /*0590*/  IMAD.IADD R3, R4, 0x1, -R3 ;  /* 0x0000000104037824 */ /* 0x000fe200078e0a03 */
[----:B------:R-:W-:Y:S01]  /*05a0*/  ISETP.NE.AND P3, PT, R10, 0x1, PT ;  /* 0x000000010a00780c */ /* 0x000fe20003f65270 */
[----:B------:R-:W-:Y:S01]  /*05b0*/  IMAD.IADD R0, R0, 0x1, -R5 ;  /* 0x0000000100007824 */ /* 0x000fe200078e0a05 */
[----:B------:R-:W-:Y:S01]  /*05c0*/  I2FP.F32.U32 R5, R13 ;  /* 0x0000000d00057245 */ /* 0x000fe20000201000 */
[----:B------:R-:W-:Y:S01]  /*05d0*/  NOP ;  /* 0x0000000000007918 */ /* 0x000fe20000000000 */
[----:B------:R-:W-:Y:S01]  /*05e0*/  NOP ;  /* 0x0000000000007918 */ /* 0x000fe20000000000 */
[----:B------:R-:W-:-:S02]  /*05f0*/  IMAD R4, R0, 0x4, R3 ;  /* 0x0000000400047824 */ /* 0x000fc400078e0203 */
[----:B------:R-:W-:Y:S01]  /*0600*/  FMUL R7, R5, UR4 ;  /* 0x0000000405077c20 */ /* 0x000fe20008400000 */
[----:B------:R-:W-:Y:S02]  /*0610*/  ULDC UR4, c[0x0][0x144] ;  /* 0x0000510000047ab9 */ /* 0x000fe40000000800 */
[----:B------:R-:W-:Y:S01]  /*0620*/  LEA.HI R0, R4, R4, RZ, 0x1 ;  /* 0x0000000404007211 */ /* 0x000fe200078f08ff */
[----:B-1----:R-:W-:Y:S02]  /*0630*/  IMAD.MOV R5, RZ, RZ, -R6 ;  /* 0x000000ffff057224 */ /* 0x002fe400078e0a06 */
[----:B------:R-:W1:Y:S01]  /*0640*/  F2I.U32.TRUNC.NTZ R7, R7 ;  /* 0x0000000700077305 */ /* 0x000e62000020f000 */
[----:B------:R-:W-:Y:S01]  /*0650*/  LOP3.LUT R3, R0, 0xfffffffe, RZ, 0xc0, !PT ;  /* 0xfffffffe00037812 */ /* 0x000fe200078ec0ff */
[----:B------:R-:W-:Y:S02]  /*0660*/  IMAD.MOV.U32 R6, RZ, RZ, 0x1 ;  /* 0x00000001ff067424 */ /* 0x000fe400078e00ff */
[----:B------:R-:W-:Y:S01]  /*0670*/  IMAD R0, R5, UR4, R12 ;  /* 0x0000000405007c24 */ /* 0x000fe2000f8e020c */
[----:B------:R-:W-:Y:S01]  /*0680*/  ULDC UR4, c[0x0][0x148] ;  /* 0x0000520000047ab9 */ /* 0x000fe20000000800 */
[----:B------:R-:W-:Y:S01]  /*0690*/  IMAD.IADD R3, R4, 0x1, -R3 ;  /* 0x0000000104037824 */ /* 0x000fe200078e0a03 */
[----:B0-----:R-:W-:Y:S01]  /*06a0*/  ISETP.EQ.U32.AND P1, PT, R8, 0x1, PT ;  /* 0x000000010800780c */ /* 0x001fe20003f22070 */
[----:B------:R-:W-:-:S03]  /*06b0*/  IMAD.SHL.U32 R5, R4, 0x4, RZ ;  /* 0x0000000404057824 */ /* 0x000fc600078e00ff */
[----:B------:R-:W-:Y:S02]  /*06c0*/  ISETP.NE.AND P4, PT, R3, R0, PT ;  /* 0x000000000300720c */ /* 0x000fe40003f85270 */
[----:B------:R-:W-:-:S04]  /*06d0*/  SHF.R.S32.HI R3, RZ, 0x1f, R2 ;  /* 0x0000001fff037819 */ /* 0x000fc80000011402 */
[----:B------:R-:W-:Y:S02]  /*06e0*/  LEA.HI R0, R3, R2, RZ, 0x2 ;  /* 0x0000000203007211 */ /* 0x000fe400078f10ff */
[----:B------:R-:W-:Y:S01]  /*06f0*/  LOP3.LUT R3, R4, 0xc, R5, 0x78, !PT ;  /* 0x0000000c04037812 */ /* 0x000fe200078e7805 */
[----:B-1----:R-:W-:Y:S01]  /*0700*/  IMAD.MOV R4, RZ, RZ, -R7 ;  /* 0x000000ffff047224 */ /* 0x002fe200078e0a07 */
[----:B------:R-:W-:Y:S02]  /*0710*/  LOP3.LUT R5, R0, 0xfffffffc, RZ, 0xc0, !PT ;  /* 0xfffffffc00057812 */ /* 0x000fe400078ec0ff */
[C---:B------:R-:W-:Y:S01]  /*0720*/  ISETP.LT.U32.AND P0, PT, R3.reuse, 0x2, !P0 ;  /* 0x000000020300780c */ /* 0x040fe20004701070 */
[----:B------:R-:W-:Y:S01]  /*0730*/  IMAD R9, R4, UR4, R13 ;  /* 0x0000000404097c24 */ /* 0x000fe2000f8e020d */
[----:B------:R-:W-:Y:S01]  /*0740*/  @P4 LEA.HI R0, R3, R3, RZ, 0x1 ;  /* 0x0000000303004211 */ /* 0x000fe200078f08ff */
[----:B------:R-:W-:Y:S01]  /*0750*/  IMAD.IADD R7, R2, 0x1, -R5 ;  /* 0x0000000102077824 */ /* 0x000fe200078e0a05 */
[----:B------:R-:W-:-:S02]  /*0760*/  SEL R5, RZ, 0x1, !P0 ;  /* 0x00000001ff057807 */ /* 0x000fc40004000000 */
[----:B------:R-:W-:Y:S02]  /*0770*/  @P4 SHF.R.S32.HI R0, RZ, 0x1, R0 ;  /* 0x00000001ff004819 */ /* 0x000fe40000011400 */
[----:B------:R-:W-:Y:S02]  /*0780*/  LOP3.LUT P2, RZ, R10, R7, RZ, 0xfc, !PT ;  /* 0x000000070aff7212 */ /* 0x000fe4000784fcff */
[----:B------:R-:W-:Y:S02]  /*0790*/  @P4 ISETP.NE.AND P5, PT, R0, R9, PT ;  /* 0x000000090000420c */ /* 0x000fe40003fa5270 */
[----:B------:R-:W-:Y:S02]  /*07a0*/  SEL R4, RZ, 0x1, P2 ;  /* 0x00000001ff047807 */ /* 0x000fe40001000000 */
[----:B------:R-:W-:Y:S02]  /*07b0*/  @P4 SEL R6, RZ, 0x1, P5 ;  /* 0x00000001ff064807 */ /* 0x000fe40002800000 */
[----:B------:R-:W-:-:S02]  /*07c0*/  SEL R4, R4, 0x2, P3 ;  /* 0x0000000204047807 */ /* 0x000fc40001800000 */
[----:B------:R-:W-:Y:S01]  /*07d0*/  LOP3.LUT R6, R6, R5, RZ, 0xc0, !PT ;  /* 0x0000000506067212 */ /* 0x000fe200078ec0ff */
[----:B------:R-:W-:Y:S06]  /*07e0*/  @!P1 BRA `(.L_x_4) ;  /* 0x0000000000089947 */ /* 0x000fec0003800000 */
[----:B------:R-:W-:Y:S01]  /*07f0*/  UCGABAR_ARV ;  /* 0x00000000000079c7 */ /* 0x000fe20008000000 */
[----:B------:R-:W-:Y:S05]  /*0800*/  BRA `(.L_x_5) ;  /* 0x0000000000047947 */ /* 0x000fea0003800000 */
.L_x_4:
[----:B------:R-:W-:Y:S01]  /*0810*/  NOP ;  /* 0x0000000000007918 */ /* 0x000fe20000000000 */
.L_x_5:
[----:B------:R-:W-:Y:S01]  /*0820*/  ULDC.64 UR4, c[0x0][0x598] ;  /* 0x0001660000047ab9 */ /* 0x000fe20000000a00 */
[----:B------:R-:W-:Y:S01]  /*0830*/  ULDC.64 UR12, c[0x0][0x208] ;  /* 0x00008200000c7ab9 */ /* 0x000fe20000000a00 */
[----:B------:R-:W-:-:S04]  /*0840*/  ISETP.NE.U32.AND P0, PT, RZ, UR4, PT ;  /* 0x00000004ff007c0c */ /* 0x000fc8000bf05070 */
[----:B------:R-:W-:-:S13]  /*0850*/  ISETP.NE.AND.EX P0, PT, RZ, UR5, PT, P0 ;  /* 0x00000005ff007c0c */ /* 0x000fda000bf05300 */
[----:B------:R-:W-:Y:S05]  /*0860*/  @!P0 BRA `(.L_x_6) ;  /* 0x00000000001c8947 */ /* 0x000fea0003800000 */
[----:B------:R-:W0:Y:S02]  /*0870*/  LDC.64 R8, c[0x0][0x598] ;  /* 0x00016600ff087b82 */ /* 0x000e240000000a00 */
[----:B0-----:R-:W2:Y:S02]  /*0880*/  LDG.E.64 R8, desc[UR12][R8.64] ;  /* 0x0000000c08087981 */ /* 0x001ea4000c1e1b00 */
[----:B--2---:R-:W-:-:S04]  /*0890*/  ISETP.NE.U32.AND P0, PT, R8, RZ, PT ;  /* 0x000000ff0800720c */ /* 0x004fc80003f05070 */
[----:B------:R-:W-:-:S13]  /*08a0*/  ISETP.NE.AND.EX P0, PT, R9, RZ, PT, P0 ;  /* 0x000000ff0900720c */ /* 0x000fda0003f05300 */
[----:B------:R-:W-:Y:S05]  /*08b0*/  @!P0 BRA `(.L_x_6) ;  /* 0x0000000000088947 */ /* 0x000fea0003800000 */
[----:B------:R0:W5:Y:S01]  /*08c0*/  LD.E R0, desc[UR12][R8.64] ;  /* 0x0000000c08007980 */ /* 0x000162000c101900 */
[----:B------:R-:W-:Y:S05]  /*08d0*/  BRA `(.L_x_7) ;  /* 0x0000000000207947 */ /* 0x000fea0003800000 */
.L_x_6:
[----:B------:R-:W-:Y:S02]  /*08e0*/  ULDC.64 UR4, c[0x0][0x588] ;  /* 0x0001620000047ab9 */ /* 0x000fe40000000a00 */
[----:B------:R-:W-:-:S04]  /*08f0*/  ISETP.NE.U32.AND P0, PT, RZ, UR4, PT ;  /* 0x00000004ff007c0c */ /* 0x000fc8000bf05070 */
[----:B------:R-:W-:-:S13]  /*0900*/  ISETP.NE.AND.EX P0, PT, RZ, UR5, PT, P0 ;  /* 0x00000005ff007c0c */ /* 0x000fda000bf05300 */
[----:B------:R-:W-:Y:S05]  /*0910*/  @!P0 BRA `(.L_x_8) ;  /* 0x00000000000c8947 */ /* 0x000fea0003800000 */
[----:B------:R-:W0:Y:S02]  /*0920*/  LDC.64 R8, c[0x0][0x588] ;  /* 0x00016200ff087b82 */ /* 0x000e240000000a00 */
[----:B0-----:R1:W5:Y:S01]  /*0930*/  LDG.E R0, desc[UR12][R8.64] ;  /* 0x0000000c08007981 */ /* 0x001362000c1e1900 */
[----:B------:R-:W-:Y:S05]  /*0940*/  BRA `(.L_x_7) ;  /* 0x0000000000047947 */ /* 0x000fea0003800000 */
.L_x_8:
[----:B------:R-:W2:Y:S02]  /*0950*/  LDC R0, c[0x0][0x580] ;  /* 0x00016000ff007b82 */ /* 0x000ea40000000800 */
.L_x_7:
[----:B------:R-:W-:Y:S02]  /*0960*/  ULDC.64 UR4, c[0x0][0x5a0] ;  /* 0x0001680000047ab9 */ /* 0x000fe40000000a00 */
[----:B------:R-:W-:-:S04]  /*0970*/  ISETP.NE.U32.AND P0, PT, RZ, UR4, PT ;  /* 0x00000004ff007c0c */ /* 0x000fc8000bf05070 */
[----:B------:R-:W-:-:S13]  /*0980*/  ISETP.NE.AND.EX P0, PT, RZ, UR5, PT, P0 ;  /* 0x00000005ff007c0c */ /* 0x000fda000bf05300 */
[----:B------:R-:W-:Y:S05]  /*0990*/  @!P0 BRA `(.L_x_9) ;  /* 0x00000000001c8947 */ /* 0x000fea0003800000 */
[----:B01----:R-:W0:Y:S02]  /*09a0*/  LDC.64 R8, c[0x0][0x5a0] ;  /* 0x00016800ff087b82 */ /* 0x003e240000000a00 */
[----:B0-----:R-:W3:Y:S02]  /*09b0*/  LDG.E.64 R8, desc[UR12][R8.64] ;  /* 0x0000000c08087981 */ /* 0x001ee4000c1e1b00 */
[----:B---3--:R-:W-:-:S04]  /*09c0*/  ISETP.NE.U32.AND P0, PT, R8, RZ, PT ;  /* 0x000000ff0800720c */ /* 0x008fc80003f05070 */
[----:B------:R-:W-:-:S13]  /*09d0*/  ISETP.NE.AND.EX P0, PT, R9, RZ, PT, P0 ;  /* 0x000000ff0900720c */ /* 0x000fda0003f05300 */
[----:B------:R-:W-:Y:S05]  /*09e0*/  @!P0 BRA `(.L_x_9) ;  /* 0x0000000000088947 */ /* 0x000fea0003800000 */
[----:B------:R0:W5:Y:S01]  /*09f0*/  LD.E R2, desc[UR12][R8.64] ;  /* 0x0000000c08027980 */ /* 0x000162000c101900 */
[----:B------:R-:W-:Y:S05]  /*0a00*/  BRA `(.L_x_10) ;  /* 0x0000000000207947 */ /* 0x000fea0003800000 */
.L_x_9:
[----:B------:R-:W-:Y:S02]  /*0a10*/  ULDC.64 UR4, c[0x0][0x590] ;  /* 0x0001640000047ab9 */ /* 0x000fe40000000a00 */
[----:B------:R-:W-:-:S04]  /*0a20*/  ISETP.NE.U32.AND P0, PT, RZ, UR4, PT ;  /* 0x00000004ff007c0c */ /* 0x000fc8000bf05070 */
[----:B------:R-:W-:-:S13]  /*0a30*/  ISETP.NE.AND.EX P0, PT, RZ, UR5, PT, P0 ;  /* 0x00000005ff007c0c */ /* 0x000fda000bf05300 */
[----:B------:R-:W-:Y:S05]  /*0a40*/  @!P0 BRA `(.L_x_11) ;  /* 0x00000000000c8947 */ /* 0x000fea0003800000 */
[----:B01----:R-:W0:Y:S02]  /*0a50*/  LDC.64 R8, c[0x0][0x590] ;  /* 0x00016400ff087b82 */ /* 0x003e240000000a00 */
[----:B0-----:R1:W5:Y:S01]  /*0a60*/  LDG.E R2, desc[UR12][R8.64] ;  /* 0x0000000c08027981 */ /* 0x001362000c1e1900 */
[----:B------:R-:W-:Y:S05]  /*0a70*/  BRA `(.L_x_10) ;  /* 0x0000000000047947 */ /* 0x000fea0003800000 */
.L_x_11:
[----:B------:R-:W3:Y:S02]  /*0a80*/  LDC R2, c[0x0][0x584] ;  /* 0x00016100ff027b82 */ /* 0x000ee40000000800 */
.L_x_10:
[----:B------:R-:W4:Y:S08]  /*0a90*/  LDC R5, c[0x0][0x3c4] ;  /* 0x0000f100ff057b82 */ /* 0x000f300000000800 */
[----:B------:R-:W2:Y:S01]  /*0aa0*/  LDC.64 R16, c[0x0][0x3c8] ;  /* 0x0000f200ff107b82 */ /* 0x000ea20000000a00 */
[----:B----4-:R-:W-:-:S05]  /*0ab0*/  VIADD R5, R5, 0x3f ;  /* 0x0000003f05057836 */ /* 0x010fca0000000000 */
[----:B01----:R-:W-:-:S04]  /*0ac0*/  SHF.R.S32.HI R8, RZ, 0x1f, R5 ;  /* 0x0000001fff087819 */ /* 0x003fc80000011405 */
[----:B------:R-:W-:-:S04]  /*0ad0*/  LEA.HI R8, R8, R5, RZ, 0x6 ;  /* 0x0000000508087211 */ /* 0x000fc800078f30ff */
[----:B------:R-:W-:-:S05]  /*0ae0*/  SHF.R.S32.HI R9, RZ, 0x6, R8 ;  /* 0x00000006ff097819 */ /* 0x000fca0000011408 */
[----:B--2---:R-:W-:-:S04]  /*0af0*/  IMAD R8, R9, R16, RZ ;  /* 0x0000001009087224 */ /* 0x004fc800078e02ff */
[----:B------:R-:W-:Y:S01]  /*0b00*/  IMAD R5, R8, R17, RZ ;  /* 0x0000001108057224 */ /* 0x000fe200078e02ff */
[----:B------:R-:W-:Y:S06]  /*0b10*/  @!P1 BRA `(.L_x_12) ;  /* 0x00000000000c9947 */ /* 0x000fec0003800000 */
[----:B------:R-:W-:Y:S01]  /*0b20*/  UCGABAR_WAIT ;  /* 0x0000000000007dc7 */ /* 0x000fe20008000000 */
[----:B------:R-:W-:Y:S01]  /*0b30*/  CCTL.IVALL ;  /* 0x00000000ff00798f */ /* 0x000fe20002000000 */
[----:B------:R-:W-:Y:S05]  /*0b40*/  BRA `(.L_x_13) ;  /* 0x0000000000047947 */ /* 0x000fea0003800000 */
.L_x_12:
[----:B------:R-:W-:Y:S06]  /*0b50*/  BAR.SYNC.DEFER_BLOCKING 0x0 ;  /* 0x0000000000007b1d */ /* 0x000fec0000010000 */
.L_x_13:
[----:B------:R-:W-:-:S13]  /*0b60*/  ISETP.NE.AND P0, PT, R10, RZ, PT ;  /* 0x000000ff0a00720c */ /* 0x000fda0003f05270 */
[----:B------:R-:W-:Y:S05]  /*0b70*/  @!P0 BRA `(.L_x_14) ;  /* 0x0000009800808947 */ /* 0x000fea0003800000 */
[----:B------:R-:W-:-:S13]  /*0b80*/  ISETP.NE.AND P0, PT, R10, 0x1, PT ;  /* 0x000000010a00780c */ /* 0x000fda0003f05270 */
[----:B------:R-:W-:Y:S05]  /*0b90*/  @P0 EXIT ;  /* 0x000000000000094d */ /* 0x000fea0003800000 */
[----:B------:R-:W-:Y:S01]  /*0ba0*/  ISETP.GE.AND P0, PT, R5, 0x1, PT ;  /* 0x000000010500780c */ /* 0x000fe20003f06270 */
[----:B------:R-:W-:Y:S01]  /*0bb0*/  UMOV UR4, URZ ;  /* 0x0000003f00047c82 */ /* 0x000fe20008000000 */
[----:B------:R-:W-:Y:S02]  /*0bc0*/  CS2R R86, SRZ ;  /* 0x0000000000567805 */ /* 0x000fe4000001ff00 */
[----:B------:R-:W-:Y:S02]  /*0bd0*/  CS2R R88, SRZ ;  /* 0x0000000000587805 */ /* 0x000fe4000001ff00 */
[----:B------:R-:W-:Y:S02]  /*0be0*/  CS2R R90, SRZ ;  /* 0x00000000005a7805 */ /* 0x000fe4000001ff00 */
[----:B------:R-:W-:Y:S02]  /*0bf0*/  CS2R R92, SRZ ;  /* 0x00000000005c7805 */ /* 0x000fe4000001ff00 */
[----:B------:R-:W-:-:S02]  /*0c00*/  CS2R R94, SRZ ;  /* 0x00000000005e7805 */ /* 0x000fc4000001ff00 */
[----:B------:R-:W-:Y:S02]  /*0c10*/  CS2R R96, SRZ ;  /* 0x0000000000607805 */ /* 0x000fe4000001ff00 */
        /* <DEDUP_REMOVED lines=57> */
[----:B------:R-:W-:Y:S01]  /*0fb0*/  CS2R R84, SRZ ;  /* 0x0000000000547805 */ /* 0x000fe2000001ff00 */
[----:B------:R-:W-:Y:S06]  /*0fc0*/  @!P0 BRA `(.L_x_15) ;  /* 0x0000000000988947 */ /* 0x000fec0003800000 */
[----:B------:R-:W-:-:S04]  /*0fd0*/  LOP3.LUT R7, R4, 0x1, RZ, 0xfc, !PT ;  /* 0x0000000104077812 */ /* 0x000fc800078efcff */
[----:B------:R-:W-:-:S13]  /*0fe0*/  ISETP.NE.AND P1, PT, R7, 0x3, PT ;  /* 0x000000030700780c */ /* 0x000fda0003f25270 */
[----:B------:R-:W-:Y:S05]  /*0ff0*/  @!P1 BRA `(.L_x_16) ;  /* 0x0000000000049947 */ /* 0x000fea0003800000 */
[----:B------:R-:W-:Y:S01]  /*1000*/  BPT.TRAP 0x1 ;  /* 0x000000040000795c */ /* 0x000fe20000300000 */
.L_x_16:
[----:B------:R-:W0:Y:S01]  /*1010*/  S2UR UR5, SR_CgaCtaId ;  /* 0x00000000000579c3 */ /* 0x000e220000008800 */
[----:B------:R-:W-:Y:S01]  /*1020*/  SHF.L.U32 R7, RZ, 0x1f, RZ ;  /* 0x0000001fff077819 */ /* 0x000fe200000006ff */
[----:B------:R-:W-:Y:S02]  /*1030*/  UMOV UR4, 0x400 ;  /* 0x0000040000047882 */ /* 0x000fe40000000000 */
[----:B0-----:R-:W-:-:S12]  /*1040*/  ULEA UR4, UR5, UR4, 0x18 ;  /* 0x0000000405047291 */ /* 0x001fd8000f8ec03f */
.L_x_17:
[----:B0-----:R-:W-:-:S04]  /*1050*/  IMAD.U32 R8, RZ, RZ, UR4 ;  /* 0x00000004ff087e24 */ /* 0x001fc8000f8e00ff */
[----:B------:R0:W1:Y:S03]  /*1060*/  SYNCS.PHASECHK.TRANS64.TRYWAIT P1, [R8+URZ+0x38000], R7 ;  /* 0x03800007080075a7 */ /* 0x000066000802017f */
[----:B-1----:R-:W-:Y:S05]  /*1070*/  @!P1 NANOSLEEP.SYNCS 0x989680 ;  /* 0x009896800000995d */ /* 0x002fea0003900000 */
[----:B------:R-:W1:Y:S02]  /*1080*/  @!P1 SYNCS.PHASECHK.TRANS64 P1, [R8+URZ+0x38000], R7 ;  /* 0x03800007080095a7 */ /* 0x000e64000802007f */
[----:B-1----:R-:W-:Y:S05]  /*1090*/  @!P1 BRA `(.L_x_17) ;  /* 0xfffffffc00ec9947 */ /* 0x002fea000383ffff */
[----:B------:R-:W-:Y:S01]  /*10a0*/  UIADD3 UR5, UR4, 0x1c000, URZ ;  /* 0x0001c00004057890 */ /* 0x000fe2000fffe03f */
[----:B------:R-:W-:Y:S01]  /*10b0*/  WARPGROUP.ARRIVE ;  /* 0x00000000000079c5 */ /* 0x000fe20000000000 */
[----:B------:R-:W-:Y:S02]  /*10c0*/  USHF.R.U32.HI UR4, URZ, 0x4, UR4 ;  /* 0x000000043f047899 */ /* 0x000fe40008011604 */
[----:B------:R-:W-:Y:S02]  /*10d0*/  USHF.R.U32.HI UR5, URZ, 0x4, UR5 ;  /* 0x000000043f057899 */ /* 0x000fe40008011605 */
[----:B------:R-:W-:Y:S02]  /*10e0*/  ULOP3.LUT UR4, UR4, 0x3fff, URZ, 0xc0, !UPT ;  /* 0x00003fff04047892 */ /* 0x000fe4000f8ec03f */
[----:B------:R-:W-:Y:S02]  /*10f0*/  ULOP3.LUT UR5, UR5, 0x3fff, URZ, 0xc0, !UPT ;  /* 0x00003fff05057892 */ /* 0x000fe4000f8ec03f */
[----:B------:R-:W-:-:S02]  /*1100*/  ULOP3.LUT UR8, UR4, 0x10000, URZ, 0xfc, !UPT ;  /* 0x0001000004087892 */ /* 0x000fc4000f8efc3f */
[----:B------:R-:W-:Y:S01]  /*1110*/  ULOP3.LUT UR9, UR5, 0x10000, URZ, 0xfc, !UPT ;  /* 0x0001000005097892 */ /* 0x000fe2000f8efc3f */
[----:B------:R-:W-:Y:S02]  /*1120*/  UMOV UR7, 0x80000020 ;  /* 0x8000002000077882 */ /* 0x000fe40000000000 */
[----:B------:R-:W-:Y:S02]  /*1130*/  UMOV UR5, 0x80000020 ;  /* 0x8000002000057882 */ /* 0x000fe40000000000 */
[----:B------:R-:W-:Y:S02]  /*1140*/  UMOV UR4, UR8 ;  /* 0x0000000800047c82 */ /* 0x000fe40008000000 */
[----:B------:R-:W-:Y:S02]  /*1150*/  UMOV UR6, UR9 ;  /* 0x0000000900067c82 */ /* 0x000fe40008000000 */
[----:B------:R-:W-:Y:S01]  /*1160*/  QGMMA.64x128x32.F32.E4M3.E4M3 R88, gdesc[UR4], RZ, !UPT ;  /* 0x01e00000045879f3 */ /* 0x000fe2000c7008ff */
[----:B------:R-:W-:Y:S01]  /*1170*/  UIADD3 UR4, UR8, 0x100, URZ ;  /* 0x0000010008047890 */ /* 0x000fe2000fffe03f */
[----:B------:R-:W-:-:S10]  /*1180*/  UMOV UR5, 0x80000020 ;  /* 0x8000002000057882 */ /* 0x000fd40000000000 */
[----:B------:R-:W-:Y:S01]  /*1190*/  QGMMA.64x128x32.F32.E4M3.E4M3 R24, gdesc[UR4], RZ, !UPT ;  /* 0x01e00000041879f3 */ /* 0x000fe2000c7008ff */
[----:B------:R-:W-:Y:S02]  /*11a0*/  UIADD3 UR4, UR8, 0x2, URZ ;  /* 0x0000000208047890 */ /* 0x000fe4000fffe03f */
[----:B------:R-:W-:Y:S01]  /*11b0*/  UIADD3 UR6, UR9, 0x2, URZ ;  /* 0x0000000209067890 */ /* 0x000fe2000fffe03f */
[----:B------:R-:W-:Y:S01]  /*11c0*/  UMOV UR5, 0x80000020 ;  /* 0x8000002000057882 */ /* 0x000fe20000000000 */
[----:B------:R-:W-:-:S07]  /*11d0*/  UMOV UR7, 0x80000020 ;  /* 0x8000002000077882 */ /* 0x000fce0000000000 */
[----:B------:R-:W-:Y:S01]  /*11e0*/  QGMMA.64x128x32.F32.E4M3.E4M3 R88, gdesc[UR4], R88 ;  /* 0x01e00000045879f3 */ /* 0x000fe20008700858 */
[----:B------:R-:W-:Y:S01]  /*11f0*/  UIADD3 UR4, UR8, 0x102, URZ ;  /* 0x0000010208047890 */ /* 0x000fe2000fffe03f */
[----:B------:R-:W-:-:S10]  /*1200*/  UMOV UR5, 0x80000020 ;  /* 0x8000002000057882 */ /* 0x000fd40000000000 */
[----:B------:R-:W-:Y:S01]  /*1210*/  QGMMA.64x128x32.F32.E4M3.E4M3 R24, gdesc[UR4], R24, gsb0 ;  /* 0x01e00000041879f3 */ /* 0x000fe20008000818 */
[----:B------:R-:W-:-:S05]  /*1220*/  UMOV UR4, 0x1 ;  /* 0x0000000100047882 */ /* 0x000fca0000000000 */
.L_x_15:
[----:B0-----:R-:W-:-:S05]  /*1230*/  VIMNMX R8, R5, 0x1, PT ;  /* 0x0000000105087848 */ /* 0x001fca0003fe0100 */
[----:B------:R-:W-:-:S05]  /*1240*/  IMAD.IADD R8, R5, 0x1, -R8 ;  /* 0x0000000105087824 */ /* 0x000fca00078e0a08 */
[----:B------:R-:W-:-:S13]  /*1250*/  ISETP.GE.AND P1, PT, R8, 0x1, PT ;  /* 0x000000010800780c */ /* 0x000fda0003f26270 */
[----:B------:R-:W-:Y:S05]  /*1260*/  @!P1 BRA `(.L_x_18) ;  /* 0x00000004000c9947 */ /* 0x000fea0003800000 */
[----:B------:R-:W0:Y:S01]  /*1270*/  S2UR UR6, SR_CgaCtaId ;  /* 0x00000000000679c3 */ /* 0x000e220000008800 */
[----:B------:R-:W-:Y:S01]  /*1280*/  UMOV UR5, 0x400 ;  /* 0x0000040000057882 */ /* 0x000fe20000000000 */
[----:B------:R-:W-:Y:S01]  /*1290*/  LOP3.LUT R12, R4, 0x1, RZ, 0xfc, !PT ;  /* 0x00000001040c7812 */ /* 0x000fe200078efcff */
[----:B------:R-:W-:Y:S01]  /*12a0*/  IMAD.MOV.U32 R11, RZ, RZ, RZ ;  /* 0x000000ffff0b7224 */ /* 0x000fe200078e00ff */
[----:B------:R-:W-:Y:S01]  /*12b0*/  UISETP.NE.U32.AND UP0, UPT, UR4, URZ, UPT ;  /* 0x0000003f0400728c */ /* 0x000fe2000bf05070 */
[----:B------:R-:W-:Y:S02]  /*12c0*/  IMAD.MOV.U32 R5, RZ, RZ, R8 ;  /* 0x000000ffff057224 */ /* 0x000fe400078e0008 */
[----:B------:R-:W-:Y:S01]  /*12d0*/  IMAD.MOV.U32 R7, RZ, RZ, RZ ;  /* 0x000000ffff077224 */ /* 0x000fe200078e00ff */
[----:B0-----:R-:W-:-:S04]  /*12e0*/  ULEA UR7, UR6, UR5, 0x18 ;  /* 0x0000000506077291 */ /* 0x001fc8000f8ec03f */
[----:B------:R-:W-:Y:S02]  /*12f0*/  UIADD3 UR6, UR7, 0x1c000, URZ ;  /* 0x0001c00007067890 */ /* 0x000fe4000fffe03f */
[----:B------:R-:W-:Y:S02]  /*1300*/  USHF.R.U32.HI UR5, URZ, 0x4, UR7 ;  /* 0x000000043f057899 */ /* 0x000fe40008011607 */
[----:B------:R-:W-:Y:S02]  /*1310*/  USHF.R.U32.HI UR6, URZ, 0x4, UR6 ;  /* 0x000000043f067899 */ /* 0x000fe40008011606 */
[----:B------:R-:W-:Y:S02]  /*1320*/  ULOP3.LUT UR5, UR5, 0x3fff, URZ, 0xc0, !UPT ;  /* 0x00003fff05057892 */ /* 0x000fe4000f8ec03f */
[----:B------:R-:W-:Y:S02]  /*1330*/  ULOP3.LUT UR6, UR6, 0x3fff, URZ, 0xc0, !UPT ;  /* 0x00003fff06067892 */ /* 0x000fe4000f8ec03f */
[----:B------:R-:W-:-:S02]  /*1340*/  ULOP3.LUT UR14, UR5, 0x10000, URZ, 0xfc, !UPT ;  /* 0x00010000050e7892 */ /* 0x000fc4000f8efc3f */
[----:B------:R-:W-:-:S12]  /*1350*/  ULOP3.LUT UR15, UR6, 0x10000, URZ, 0xfc, !UPT ;  /* 0x00010000060f7892 */ /* 0x000fd8000f8efc3f */
.L_x_23:
[----:B------:R-:W-:-:S13]  /*1360*/  ISETP.NE.AND P2, PT, R12, 0x3, PT ;  /* 0x000000030c00780c */ /* 0x000fda0003f45270 */
[----:B------:R-:W-:Y:S05]  /*1370*/  @!P2 BRA `(.L_x_19) ;  /* 0x000000000004a947 */ /* 0x000fea0003800000 */
[----:B------:R-:W-:Y:S01]  /*1380*/  BPT.TRAP 0x1 ;  /* 0x000000040000795c */ /* 0x000fe20000300000 */
.L_x_19:
[----:B------:R-:W-:Y:S01]  /*1390*/  SHF.L.U32 R9, R11, 0x1f, RZ ;  /* 0x0000001f0b097819 */ /* 0x000fe200000006ff */
[----:B------:R-:W-:-:S12]  /*13a0*/  ULEA UR5, UR4, UR7, 0x3 ;  /* 0x0000000704057291 */ /* 0x000fd8000f8e183f */
.L_x_20:
[----:B0-----:R-:W-:-:S04]  /*13b0*/  IMAD.U32 R10, RZ, RZ, UR5 ;  /* 0x00000005ff0a7e24 */ /* 0x001fc8000f8e00ff */
[----:B------:R0:W1:Y:S03]  /*13c0*/  SYNCS.PHASECHK.TRANS64.TRYWAIT P1, [R10+URZ+0x38000], R9 ;  /* 0x038000090a0075a7 */ /* 0x000066000802017f */
[----:B-1----:R-:W-:Y:S05]  /*13d0*/  @!P1 NANOSLEEP.SYNCS 0x989680 ;  /* 0x009896800000995d */ /* 0x002fea0003900000 */
[----:B------:R-:W1:Y:S02]  /*13e0*/  @!P1 SYNCS.PHASECHK.TRANS64 P1, [R10+URZ+0x38000], R9 ;  /* 0x038000090a0095a7 */ /* 0x000e64000802007f */
[----:B-1----:R-:W-:Y:S05]  /*13f0*/  @!P1 BRA `(.L_x_20) ;  /* 0xfffffffc00ec9947 */ /* 0x002fea000383ffff */
[----:B------:R-:W-:Y:S01]  /*1400*/  ULEA UR5, UR4, UR14, 0x9 ;  /* 0x0000000e04057291 */ /* 0x000fe2000f8e483f */
[----:B------:R-:W-:Y:S01]  /*1410*/  WARPGROUP.ARRIVE ;  /* 0x00000000000079c5 */ /* 0x000fe20000000000 */
[----:B------:R-:W-:Y:S01]  /*1420*/  ULEA UR6, UR4, UR15, 0x9 ;  /* 0x0000000f04067291 */ /* 0x000fe2000f8e483f */
[----:B------:R-:W-:Y:S01]  /*1430*/  UMOV UR9, 0x80000020 ;  /* 0x8000002000097882 */ /* 0x000fe20000000000 */
[----:B------:R-:W-:-:S03]  /*1440*/  UMOV UR11, 0x80000020 ;  /* 0x80000020000b7882 */ /* 0x000fc60000000000 */
[----:B------:R-:W-:Y:S02]  /*1450*/  UMOV UR8, UR5 ;  /* 0x0000000500087c82 */ /* 0x000fe40008000000 */
[----:B------:R-:W-:Y:S02]  /*1460*/  UMOV UR10, UR6 ;  /* 0x00000006000a7c82 */ /* 0x000fe40008000000 */
[----:B------:R-:W-:Y:S01]  /*1470*/  QGMMA.64x128x32.F32.E4M3.E4M3 R88, gdesc[UR8], R88, UP0 ;  /* 0x01e00000085879f3 */ /* 0x000fe2000bf00858 */
[----:B------:R-:W-:Y:S01]  /*1480*/  UIADD3 UR8, UR5, 0x100, URZ ;  /* 0x0000010005087890 */ /* 0x000fe2000fffe03f */
[----:B------:R-:W-:-:S10]  /*1490*/  UMOV UR9, 0x80000020 ;  /* 0x8000002000097882 */ /* 0x000fd40000000000 */
[----:B------:R-:W-:Y:S01]  /*14a0*/  QGMMA.64x128x32.F32.E4M3.E4M3 R24, gdesc[UR8], R24, UP0 ;  /* 0x01e00000081879f3 */ /* 0x000fe2000bf00818 */
[----:B------:R-:W-:Y:S02]  /*14b0*/  UIADD3 UR8, UR5, 0x2, URZ ;  /* 0x0000000205087890 */ /* 0x000fe4000fffe03f */
[----:B------:R-:W-:Y:S01]  /*14c0*/  UIADD3 UR10, UR6, 0x2, URZ ;  /* 0x00000002060a7890 */ /* 0x000fe2000fffe03f */
[----:B------:R-:W-:Y:S01]  /*14d0*/  UMOV UR9, 0x80000020 ;  /* 0x8000002000097882 */ /* 0x000fe20000000000 */
[----:B------:R-:W-:-:S07]  /*14e0*/  UMOV UR11, 0x80000020 ;  /* 0x80000020000b7882 */ /* 0x000fce0000000000 */
[----:B------:R-:W-:Y:S01]  /*14f0*/  QGMMA.64x128x32.F32.E4M3.E4M3 R88, gdesc[UR8], R88 ;  /* 0x01e00000085879f3 */ /* 0x000fe20008700858 */
[----:B------:R-:W-:Y:S01]  /*1500*/  UIADD3 UR8, UR5, 0x102, URZ ;  /* 0x0000010205087890 */ /* 0x000fe2000fffe03f */
[----:B------:R-:W-:-:S10]  /*1510*/  UMOV UR9, 0x80000020 ;  /* 0x8000002000097882 */ /* 0x000fd40000000000 */
[----:B------:R-:W-:Y:S03]  /*1520*/  QGMMA.64x128x32.F32.E4M3.E4M3 R24, gdesc[UR8], R24, gsb0 ;  /* 0x01e00000081879f3 */ /* 0x000fe60008000818 */
[----:B------:R-:W-:Y:S02]  /*1530*/  WARPGROUP.DEPBAR.LE gsb0, 0x1 ;  /* 0x00008000000079c5 */ /* 0x000fe40000010100 */
[----:B------:R-:W-:Y:S05]  /*1540*/  @!P2 BRA `(.L_x_21) ;  /* 0x000000000004a947 */ /* 0x000fea0003800000 */
[----:B------:R-:W-:Y:S01]  /*1550*/  BPT.TRAP 0x1 ;  /* 0x000000040000795c */ /* 0x000fe20000300000 */
.L_x_21:
[----:B------:R-:W-:-:S13]  /*1560*/  ISETP.NE.AND P1, PT, R6, RZ, PT ;  /* 0x000000ff0600720c */ /* 0x000fda0003f25270 */
[----:B0-----:R-:W-:-:S05]  /*1570*/  @P1 LEA R9, R7, UR7, 0x3 ;  /* 0x0000000707091c11 */ /* 0x001fca000f8e18ff */
[----:B------:R-:W-:-:S05]  /*1580*/  @P1 VIADD R10, R9, 0x38070 ;  /* 0x00038070090a1836 */ /* 0x000fca0000000000 */
[----:B------:R-:W-:-:S04]  /*1590*/  @P1 PRMT R10, R3, 0x654, R10 ;  /* 0x00000654030a1816 */ /* 0x000fc8000000000a */
[----:B------:R0:W-:Y:S01]  /*15a0*/  @P1 SYNCS.ARRIVE.TRANS64.RED.A1T0 RZ, [R10+URZ], RZ ;  /* 0x000000ff0aff19a7 */ /* 0x0001e2000810043f */
[----:B------:R-:W-:-:S13]  /*15b0*/  ISETP.GT.U32.AND P1, PT, R4, 0x1, PT ;  /* 0x000000010400780c */ /* 0x000fda0003f24070 */
[----:B0-----:R-:W-:Y:S05]  /*15c0*/  @P1 BRA `(.L_x_22) ;  /* 0x0000000000041947 */ /* 0x001fea0003800000 */
[----:B------:R-:W-:Y:S01]  /*15d0*/  BPT.TRAP 0x1 ;  /* 0x000000040000795c */ /* 0x000fe20000300000 */
.L_x_22:
[----:B------:R-:W-:Y:S01]  /*15e0*/  UIADD3 UR4, UR4, 0x1, URZ ;  /* 0x0000000104047890 */ /* 0x000fe2000fffe03f */
[----:B------:R-:W-:Y:S01]  /*15f0*/  ISETP.GT.AND P2, PT, R5, 0x1, PT ;  /* 0x000000010500780c */ /* 0x000fe20003f44270 */
[----:B------:R-:W-:Y:S02]  /*1600*/  VIADD R7, R7, 0x1 ;  /* 0x0000000107077836 */ /* 0x000fe40000000000 */
[----:B------:R-:W-:Y:S01]  /*1610*/  UISETP.NE.AND UP0, UPT, UR4, 0xe, UPT ;  /* 0x0000000e0400788c */ /* 0x000fe2000bf05270 */
[----:B------:R-:W-:Y:S02]  /*1620*/  VIADD R5, R5, 0xffffffff ;  /* 0xffffffff05057836 */ /* 0x000fe40000000000 */
[C---:B------:R-:W-:Y:S01]  /*1630*/  ISETP.NE.AND P1, PT, R7.reuse, 0xe, PT ;  /* 0x0000000e0700780c */ /* 0x040fe20003f25270 */
[----:B------:R-:W-:Y:S02]  /*1640*/  USEL UR5, URZ, 0x1, UP0 ;  /* 0x000000013f057887 */ /* 0x000fe40008000000 */
[----:B------:R-:W-:Y:S01]  /*1650*/  USEL UR4, UR4, URZ, UP0 ;  /* 0x0000003f04047287 */ /* 0x000fe20008000000 */
[----:B------:R-:W-:Y:S01]  /*1660*/  SEL R7, R7, RZ, P1 ;  /* 0x000000ff07077207 */ /* 0x000fe20000800000 */
[----:B------:R-:W-:-:S02]  /*1670*/  UPLOP3.LUT UP0, UPT, UPT, UPT, UPT, 0x80, 0x0 ;  /* 0x000000000000789c */ /* 0x000fc40003f0f070 */
[----:B------:R-:W-:Y:S01]  /*1680*/  LOP3.LUT R11, R11, UR5, RZ, 0x3c, !PT ;  /* 0x000000050b0b7c12 */ /* 0x000fe2000f8e3cff */
[----:B------:R-:W-:Y:S08]  /*1690*/  @P2 BRA `(.L_x_23) ;  /* 0xfffffffc00302947 */ /* 0x000ff0000383ffff */
.L_x_18:
[----:B------:R-:W-:Y:S02]  /*16a0*/  WARPGROUP.DEPBAR.LE gsb0, 0x0 ;  /* 0x00008000000079c5 */ /* 0x000fe40000010000 */
[----:B------:R-:W-:Y:S05]  /*16b0*/  @!P0 BRA `(.L_x_24) ;  /* 0x0000000000588947 */ /* 0x000fea0003800000 */
[----:B------:R-:W-:-:S04]  /*16c0*/  LOP3.LUT R5, R4, 0x1, RZ, 0xfc, !PT ;  /* 0x0000000104057812 */ /* 0x000fc800078efcff */
[----:B------:R-:W-:-:S13]  /*16d0*/  ISETP.NE.AND P0, PT, R5, 0x3, PT ;  /* 0x000000030500780c */ /* 0x000fda0003f05270 */
[----:B------:R-:W-:Y:S05]  /*16e0*/  @!P0 BRA `(.L_x_25) ;  /* 0x0000000000048947 */ /* 0x000fea0003800000 */
[----:B------:R-:W-:Y:S01]  /*16f0*/  BPT.TRAP 0x1 ;  /* 0x000000040000795c */ /* 0x000fe20000300000 */
.L_x_25:
[----:B------:R-:W-:Y:S01]  /*1700*/  ISETP.NE.AND P0, PT, R6, RZ, PT ;  /* 0x000000ff0600720c */ /* 0x000fe20003f05270 */
[----:B------:R-:W-:Y:S01]  /*1710*/  BSSY B0, `(.L_x_26) ;  /* 0x000000e000007945 */ /* 0x000fe20003800000 */
[----:B------:R-:W-:-:S11]  /*1720*/  ISETP.GT.U32.AND P1, PT, R4, 0x1, PT ;  /* 0x000000010400780c */ /* 0x000fd60003f24070 */
[----:B------:R-:W-:Y:S05]  /*1730*/  @!P0 BRA `(.L_x_27) ;  /* 0x00000000002c8947 */ /* 0x000fea0003800000 */
[----:B------:R-:W0:Y:S01]  /*1740*/  S2R R7, SR_CgaCtaId ;  /* 0x0000000000077919 */ /* 0x000e220000008800 */
[----:B------:R-:W-:-:S05]  /*1750*/  SHF.R.U32.HI R4, RZ, 0x1, R8 ;  /* 0x00000001ff047819 */ /* 0x000fca0000011608 */
[----:B------:R-:W-:Y:S01]  /*1760*/  IMAD.WIDE.U32 R4, R4, -0x6db6db6d, RZ ;  /* 0x9249249304047825 */ /* 0x000fe200078e00ff */
[----:B------:R-:W-:-:S04]  /*1770*/  MOV R4, 0x400 ;  /* 0x0000040000047802 */ /* 0x000fc80000000f00 */
[----:B------:R-:W-:-:S05]  /*1780*/  SHF.R.U32.HI R5, RZ, 0x2, R5 ;  /* 0x00000002ff057819 */ /* 0x000fca0000011605 */
[----:B------:R-:W-:Y:S01]  /*1790*/  IMAD R8, R5, -0xe, R8 ;  /* 0xfffffff205087824 */ /* 0x000fe200078e0208 */
[----:B0-----:R-:W-:-:S05]  /*17a0*/  LEA R7, R7, R4, 0x18 ;  /* 0x0000000407077211 */ /* 0x001fca00078ec0ff */
[----:B------:R-:W-:-:S04]  /*17b0*/  IMAD R8, R8, 0x8, R7 ;  /* 0x0000000808087824 */ /* 0x000fc800078e0207 */
[----:B------:R-:W-:-:S05]  /*17c0*/  VIADD R8, R8, 0x38070 ;  /* 0x0003807008087836 */ /* 0x000fca0000000000 */
[----:B------:R-:W-:-:S04]  /*17d0*/  PRMT R8, R3, 0x654, R8 ;  /* 0x0000065403087816 */ /* 0x000fc80000000008 */
[----:B------:R0:W-:Y:S03]  /*17e0*/  SYNCS.ARRIVE.TRANS64.RED.A1T0 RZ, [R8+URZ], RZ ;  /* 0x000000ff08ff79a7 */ /* 0x0001e6000810043f */
.L_x_27:
[----:B------:R-:W-:Y:S05]  /*17f0*/  BSYNC B0 ;  /* 0x0000000000007941 */ /* 0x000fea0003800000 */
.L_x_26:
[----:B------:R-:W-:Y:S05]  /*1800*/  @P1 BRA `(.L_x_24) ;  /* 0x0000000000041947 */ /* 0x000fea0003800000 */
[----:B------:R-:W-:Y:S01]  /*1810*/  BPT.TRAP 0x1 ;  /* 0x000000040000795c */ /* 0x000fe20000300000 */
.L_x_24:
[----:B------:R-:W1:Y:S01]  /*1820*/  S2R R3, SR_TID.X ;  /* 0x0000000000037919 */ /* 0x000e620000002100 */
[----:B------:R-:W-:Y:S01]  /*1830*/  ULDC.64 UR4, c[0x0][0x280] ;  /* 0x0000a00000047ab9 */ /* 0x000fe20000000a00 */
[----:B------:R-:W2:Y:S01]  /*1840*/  S2R R5, SR_CTAID.Y ;  /* 0x0000000000057919 */ /* 0x000ea20000002600 */
[----:B------:R-:W4:Y:S01]  /*1850*/  S2R R11, SR_CTAID.X ;  /* 0x00000000000b7919 */ /* 0x000f220000002500 */
[----:B-1----:R-:W-:-:S04]  /*1860*/  SHF.R.S32.HI R4, RZ, 0x1f, R3 ;  /* 0x0000001fff047819 */ /* 0x002fc80000011403 */
[----:B------:R-:W-:-:S04]  /*1870*/  LEA.HI R4, R4, R3, RZ, 0x7 ;  /* 0x0000000304047211 */ /* 0x000fc800078f38ff */
[----:B------:R-:W-:Y:S01]  /*1880*/  LOP3.LUT R4, R4, 0xffffff80, RZ, 0xc0, !PT ;  /* 0xffffff8004047812 */ /* 0x000fe200078ec0ff */
[----:B----4-:R-:W-:-:S04]  /*1890*/  IMAD.SHL.U32 R12, R11, 0x80, RZ ;  /* 0x000000800b0c7824 */ /* 0x010fc800078e00ff */
[----:B------:R-:W-:Y:S02]  /*18a0*/  IMAD.IADD R7, R3, 0x1, -R4 ;  /* 0x0000000103077824 */ /* 0x000fe400078e0a04 */
[----:B--2---:R-:W-:-:S03]  /*18b0*/  IMAD.SHL.U32 R3, R5, 0x80, RZ ;  /* 0x0000008005037824 */ /* 0x004fc600078e00ff */
[----:B------:R-:W-:Y:S02]  /*18c0*/  SHF.R.S32.HI R6, RZ, 0x1f, R7 ;  /* 0x0000001fff067819 */ /* 0x000fe40000011407 */
[----:B------:R-:W-:Y:S02]  /*18d0*/  ISETP.GE.AND P0, PT, R3, UR5, PT ;  /* 0x0000000503007c0c */ /* 0x000fe4000bf06270 */
[----:B------:R-:W-:Y:S02]  /*18e0*/  LEA.HI R4, R6, R7, RZ, 0x2 ;  /* 0x0000000706047211 */ /* 0x000fe400078f10ff */
[----:B------:R-:W-:Y:S02]  /*18f0*/  ISETP.GE.OR P0, PT, R12, UR4, P0 ;  /* 0x000000040c007c0c */ /* 0x000fe40008706670 */
[--C-:B------:R-:W-:Y:S02]  /*1900*/  SHF.R.S32.HI R16, RZ, 0x2, R4.reuse ;  /* 0x00000002ff107819 */ /* 0x100fe40000011404 */
[----:B------:R-:W-:-:S04]  /*1910*/  SHF.R.S32.HI R5, RZ, 0x1f, R4 ;  /* 0x0000001fff057819 */ /* 0x000fc80000011404 */
[----:B------:R-:W-:-:S05]  /*1920*/  LEA.HI R5, R5, R16, RZ, 0x3 ;  /* 0x0000001005057211 */ /* 0x000fca00078f18ff */
[----:B------:R-:W-:Y:S05]  /*1930*/  @P0 EXIT ;  /* 0x000000000000094d */ /* 0x000fea0003800000 */
[----:B------:R-:W-:Y:S01]  /*1940*/  LOP3.LUT R5, R5, 0xfffffff8, RZ, 0xc0, !PT ;  /* 0xfffffff805057812 */ /* 0x000fe200078ec0ff */
[----:B0-----:R-:W0:Y:S01]  /*1950*/  LDC.64 R8, c[0x0][0x5d0] ;  /* 0x00017400ff087b82 */ /* 0x001e220000000a00 */
[----:B------:R-:W-:-:S03]  /*1960*/  LOP3.LUT R4, R4, 0x7ffffffc, RZ, 0xc0, !PT ;  /* 0x7ffffffc04047812 */ /* 0x000fc600078ec0ff */
[----:B------:R-:W-:Y:S01]  /*1970*/  IMAD.IADD R16, R16, 0x1, -R5 ;  /* 0x0000000110107824 */ /* 0x000fe200078e0a05 */
[----:B------:R-:W-:Y:S01]  /*1980*/  LEA.HI R5, R6, R7, RZ, 0x5 ;  /* 0x0000000706057211 */ /* 0x000fe200078f28ff */
[----:B------:R-:W-:-:S03]  /*1990*/  IMAD.IADD R4, R7, 0x1, -R4 ;  /* 0x0000000107047824 */ /* 0x000fc600078e0a04 */
[--C-:B------:R-:W-:Y:S01]  /*19a0*/  SHF.R.S32.HI R17, RZ, 0x1f, R16.reuse ;  /* 0x0000001fff117819 */ /* 0x100fe20000011410 */
[----:B------:R-:W-:Y:S02]  /*19b0*/  IMAD.SHL.U32 R10, R4, 0x2, RZ ;  /* 0x00000002040a7824 */ /* 0x000fe400078e00ff */
[----:B------:R-:W-:Y:S01]  /*19c0*/  IMAD.WIDE R6, R11, 0x80, R16 ;  /* 0x000000800b067825 */ /* 0x000fe200078e0210 */
[----:B------:R-:W-:Y:S02]  /*19d0*/  SHF.R.S32.HI R11, RZ, 0x5, R5 ;  /* 0x00000005ff0b7819 */ /* 0x000fe40000011405 */
[----:B------:R-:W-:Y:S02]  /*19e0*/  SHF.R.S32.HI R14, RZ, 0x1f, R10 ;  /* 0x0000001fff0e7819 */ /* 0x000fe4000001140a */
[----:B------:R-:W-:Y:S01]  /*19f0*/  IADD3 R4, P0, R3, R10, RZ ;  /* 0x0000000a03047210 */ /* 0x000fe20007f1e0ff */
[----:B------:R-:W-:-:S03]  /*1a00*/  IMAD.WIDE R6, R11, 0x10, R6 ;  /* 0x000000100b067825 */ /* 0x000fc600078e0206 */
[----:B------:R-:W-:Y:S01]  /*1a10*/  LEA.HI.X.SX32 R5, R3, R14, 0x1, P0 ;  /* 0x0000000e03057211 */ /* 0x000fe200000f0eff */
[-C--:B0-----:R-:W-:Y:S01]  /*1a20*/  IMAD R14, R7, R8.reuse, RZ ;  /* 0x00000008070e7224 */ /* 0x081fe200078e02ff */
[----:B------:R-:W-:Y:S01]  /*1a30*/  IADD3 R3, -R10, UR5, -R3 ;  /* 0x000000050a037c10 */ /* 0x000fe2000fffe903 */
[----:B------:R-:W-:Y:S01]  /*1a40*/  IMAD R11, R11, -0x10, -R12 ;  /* 0xfffffff00b0b7824 */ /* 0x000fe200078e0a0c */
[----:B------:R-:W-:Y:S01]  /*1a50*/  SHF.L.U64.HI R18, R8, 0x3, R9 ;  /* 0x0000000308127819 */ /* 0x000fe20000010209 */
[----:B------:R-:W-:-:S03]  /*1a60*/  IMAD.WIDE.U32 R12, R6, R8, R4 ;  /* 0x00000008060c7225 */ /* 0x000fc600078e0004 */
[----:B------:R-:W-:Y:S01]  /*1a70*/  IADD3 R16, R11, UR4, -R16 ;  /* 0x000000040b107c10 */ /* 0x000fe2000fffe810 */
[----:B------:R-:W-:Y:S01]  /*1a80*/  IMAD R17, R6, R9, R14 ;  /* 0x0000000906117224 */ /* 0x000fe200078e020e */
[----:B------:R-:W-:Y:S01]  /*1a90*/  ULDC.64 UR4, c[0x0][0x5c8] ;  /* 0x0001720000047ab9 */ /* 0x000fe20000000a00 */
[C---:B------:R-:W-:Y:S01]  /*1aa0*/  IMAD.SHL.U32 R15, R8.reuse, 0x8, RZ ;  /* 0x00000008080f7824 */ /* 0x040fe200078e00ff */
[----:B------:R-:W-:Y:S01]  /*1ab0*/  LEA R10, P3, R8, R12, 0x6 ;  /* 0x0000000c080a7211 */ /* 0x000fe200078630ff */
[----:B------:R-:W-:Y:S01]  /*1ac0*/  IMAD.IADD R11, R13, 0x1, R17 ;  /* 0x000000010d0b7824 */ /* 0x000fe200078e0211 */
[C---:B------:R-:W-:Y:S02]  /*1ad0*/  IADD3 R14, P2, R12.reuse, UR4, RZ ;  /* 0x000000040c0e7c10 */ /* 0x040fe4000ff5e0ff */
[----:B------:R-:W-:Y:S02]  /*1ae0*/  IADD3 R12, P1, P0, R12, UR4, R15 ;  /* 0x000000040c0c7c10 */ /* 0x000fe4000f83e00f */
[----:B------:R-:W-:-:S02]  /*1af0*/  LEA.HI.X R9, R8, R11, R9, 0x6, P3 ;  /* 0x0000000b08097211 */ /* 0x000fc400018f3409 */
[----:B------:R-:W-:Y:S02]  /*1b00*/  IADD3 R8, P4, P5, R10, UR4, R15 ;  /* 0x000000040a087c10 */ /* 0x000fe4000fd9e00f */
[C---:B------:R-:W-:Y:S02]  /*1b10*/  IADD3.X R15, R11.reuse, UR5, RZ, P2, !PT ;  /* 0x000000050b0f7c10 */ /* 0x040fe400097fe4ff */
[----:B---3-5:R-:W-:Y:S02]  /*1b20*/  FSETP.NEU.AND P2, PT, R2, RZ, PT ;  /* 0x000000ff0200720b */ /* 0x028fe40003f4d000 */
[----:B------:R-:W-:Y:S02]  /*1b30*/  IADD3 R10, P3, R10, UR4, RZ ;  /* 0x000000040a0a7c10 */ /* 0x000fe4000ff7e0ff */
[----:B------:R-:W-:Y:S02]  /*1b40*/  IADD3.X R13, R11, UR5, R18, P1, P0 ;  /* 0x000000050b0d7c10 */ /* 0x000fe40008fe0412 */
[----:B------:R-:W-:-:S02]  /*1b50*/  IADD3.X R11, R9, UR5, RZ, P3, !PT ;  /* 0x00000005090b7c10 */ /* 0x000fc40009ffe4ff */
[----:B------:R-:W-:-:S05]  /*1b60*/  IADD3.X R9, R9, UR5, R18, P4, P5 ;  /* 0x0000000509097c10 */ /* 0x000fca000a7ea412 */
[----:B------:R-:W-:Y:S05]  /*1b70*/  @!P2 BRA `(.L_x_28) ;  /* 0x000000680068a947 */ /* 0x000fea0003800000 */
[----:B------:R-:W-:Y:S01]  /*1b80*/  ISETP.GE.AND P1, PT, R16, 0x1, PT ;  /* 0x000000011000780c */ /* 0x000fe20003f26270 */
[----:B------:R-:W-:Y:S01]  /*1b90*/  ULDC.64 UR4, c[0x0][0x5b0] ;  /* 0x00016c0000047ab9 */ /* 0x000fe20000000a00 */
[----:B------:R-:W-:Y:S01]  /*1ba0*/  ULDC.64 UR6, c[0x0][0x5a8] ;  /* 0x00016a0000067ab9 */ /* 0x000fe20000000a00 */
[----:B------:R-:W-:Y:S01]  /*1bb0*/  IMAD R17, R7, UR4, RZ ;  /* 0x0000000407117c24 */ /* 0x000fe2000f8e02ff */
[----:B------:R-:W-:Y:S01]  /*1bc0*/  ISETP.LT.OR P0, PT, R3, 0x1, !P1 ;  /* 0x000000010300780c */ /* 0x000fe20004f01670 */
[C---:B------:R-:W-:Y:S01]  /*1bd0*/  IMAD.WIDE.U32 R18, R6.reuse, UR4, R4 ;  /* 0x0000000406127c25 */ /* 0x040fe2000f8e0004 */
[----:B------:R-:W-:Y:S03]  /*1be0*/  BSSY B0, `(.L_x_29) ;  /* 0x0000007000007945 */ /* 0x000fe60003800000 */
[----:B------:R-:W-:Y:S01]  /*1bf0*/  IMAD R17, R6, UR5, R17 ;  /* 0x0000000506117c24 */ /* 0x000fe2000f8e0211 */
[----:B------:R-:W-:-:S04]  /*1c00*/  IADD3 R18, P2, R18, UR6, RZ ;  /* 0x0000000612127c10 */ /* 0x000fc8000ff5e0ff */
[--C-:B------:R-:W-:Y:S02]  /*1c10*/  IADD3.X R19, R19, UR7, R17.reuse, P2, !PT ;  /* 0x0000000713137c10 */ /* 0x100fe400097fe411 */
[----:B------:R-:W-:Y:S01]  /*1c20*/  PRMT R17, RZ, 0x7610, R17 ;  /* 0x00007610ff117816 */ /* 0x000fe20000000011 */
[----:B------:R-:W-:Y:S06]  /*1c30*/  @P0 BRA `(.L_x_30) ;  /* 0x0000000000040947 */ /* 0x000fec0003800000 */
[----:B------:R0:W5:Y:S02]  /*1c40*/  LDG.E.U8 R17, desc[UR12][R18.64] ;  /* 0x0000000c12117981 */ /* 0x000164000c1e1100 */
.L_x_30:
[----:B------:R-:W-:Y:S05]  /*1c50*/  BSYNC B0 ;  /* 0x0000000000007941 */ /* 0x000fea0003800000 */
.L_x_29:
[----:B-----5:R-:W-:Y:S01]  /*1c60*/  LOP3.LUT R17, R17, 0xff, RZ, 0xc0, !PT ;  /* 0x000000ff11117812 */ /* 0x020fe200078ec0ff */
[----:B------:R-:W-:Y:S01]  /*1c70*/  BSSY B0, `(.L_x_31) ;  /* 0x000000b000007945 */ /* 0x000fe20003800000 */
[----:B------:R-:W-:Y:S02]  /*1c80*/  ISETP.LT.OR P2, PT, R3, 0x2, !P1 ;  /* 0x000000020300780c */ /* 0x000fe40004f41670 */
[----:B------:R-:W-:-:S05]  /*1c90*/  F2FP.F16.E4M3.UNPACK_B R17, R17 ;  /* 0x00000011ff11723e */ /* 0x000fca00020006ff */
[----:B------:R-:W-:-:S05]  /*1ca0*/  HADD2.F32 R17, -RZ, R17.H0_H0 ;  /* 0x20000011ff117230 */ /* 0x000fca0000004100 */
[----:B------:R-:W-:-:S04]  /*1cb0*/  FMUL R17, R17, R2 ;  /* 0x0000000211117220 */ /* 0x000fc80000400000 */
[----:B------:R-:W-:-:S05]  /*1cc0*/  FFMA R17, R88, R0, R17 ;  /* 0x0000000058117223 */ /* 0x000fca0000000011 */
[----:B------:R-:W-:Y:S02]  /*1cd0*/  F2FP.SATFINITE.E4M3.F32.PACK_AB_MERGE_C R21, RZ, R17, RZ ;  /* 0x00000011ff15723e */ /* 0x000fe400048070ff */
[----:B------:R-:W-:-:S03]  /*1ce0*/  PRMT R17, RZ, 0x7610, R17 ;  /* 0x00007610ff117816 */ /* 0x000fc60000000011 */
[----:B------:R1:W-:Y:S01]  /*1cf0*/  @!P0 STG.E.U8 desc[UR12][R14.64], R21 ;  /* 0x000000150e008986 */ /* 0x0003e2000c10110c */
[----:B------:R-:W-:Y:S05]  /*1d00*/  @P2 BRA `(.L_x_32) ;  /* 0x0000000000042947 */ /* 0x000fea0003800000 */
[----:B------:R2:W5:Y:S02]  /*1d10*/  LDG.E.U8 R17, desc[UR12][R18.64+0x1] ;  /* 0x0000010c12117981 */ /* 0x000564000c1e1100 */
.L_x_32:
[----:B------:R-:W-:Y:S05]  /*1d20*/  BSYNC B0 ;  /* 0x0000000000007941 */ /* 0x000fea0003800000 */
.L_x_31:
[----:B-----5:R-:W-:Y:S01]  /*1d30*/  LOP3.LUT R17, R17, 0xff, RZ, 0xc0, !PT ;  /* 0x000000ff11117812 */ /* 0x020fe200078ec0ff */
[----:B------:R-:W-:Y:S01]  /*1d40*/  BSSY B0, `(.L_x_33) ;  /* 0x0000013000007945 */ /* 0x000fe20003800000 */
[----:B------:R-:W-:Y:S02]  /*1d50*/  IADD3 R23, P0, R6, 0x8, RZ ;  /* 0x0000000806177810 */ /* 0x000fe40007f1e0ff */
[----:B------:R-:W-:-:S03]  /*1d60*/  F2FP.F16.E4M3.UNPACK_B R17, R17 ;  /* 0x00000011ff11723e */ /* 0x000fc600020006ff */
[----:B------:R-:W-:Y:S01]  /*1d70*/  IMAD.X R88, RZ, RZ, R7, P0 ;  /* 0x000000ffff587224 */ /* 0x000fe200000e0607 */
[----:B------:R-:W-:Y:S01]  /*1d80*/  ISETP.GE.AND P0, PT, R16, 0x9, PT ;  /* 0x000000091000780c */ /* 0x000fe20003f06270 */
[----:B------:R-:W-:Y:S02]  /*1d90*/  HADD2.F32 R17, -RZ, R17.H0_H0 ;  /* 0x20000011ff117230 */ /* 0x000fe40000004100 */
[----:B-1----:R-:W-:Y:S01]  /*1da0*/  IMAD.WIDE.U32 R20, R23, UR4, R4 ;  /* 0x0000000417147c25 */ /* 0x002fe2000f8e0004 */
[----:B------:R-:W-:-:S03]  /*1db0*/  ISETP.LT.OR P3, PT, R3, 0x1, !P0 ;  /* 0x000000010300780c */ /* 0x000fc60004761670 */
[----:B------:R-:W-:Y:S01]  /*1dc0*/  FMUL R22, R17, R2 ;  /* 0x0000000211167220 */ /* 0x000fe20000400000 */
[----:B------:R-:W-:Y:S01]  /*1dd0*/  IMAD R88, R88, UR4, RZ ;  /* 0x0000000458587c24 */ /* 0x000fe2000f8e02ff */
[----:B------:R-:W-:Y:S02]  /*1de0*/  IADD3 R20, P4, R20, UR6, RZ ;  /* 0x0000000614147c10 */ /* 0x000fe4000ff9e0ff */
[----:B------:R-:W-:Y:S01]  /*1df0*/  FFMA R22, R89, R0, R22 ;  /* 0x0000000059167223 */ /* 0x000fe20000000016 */
[----:B------:R-:W-:Y:S01]  /*1e00*/  IMAD R23, R23, UR5, R88 ;  /* 0x0000000517177c24 */ /* 0x000fe2000f8e0258 */
[----:B------:R-:W-:-:S03]  /*1e10*/  PRMT R17, RZ, 0x7610, R17 ;  /* 0x00007610ff117816 */ /* 0x000fc60000000011 */
[----:B------:R-:W-:Y:S02]  /*1e20*/  F2FP.SATFINITE.E4M3.F32.PACK_AB_MERGE_C R89, RZ, R22, RZ ;  /* 0x00000016ff59723e */ /* 0x000fe400048070ff */
[----:B------:R-:W-:-:S03]  /*1e30*/  IADD3.X R21, R21, UR7, R23, P4, !PT ;  /* 0x0000000715157c10 */ /* 0x000fc6000a7fe417 */
[----:B------:R1:W-:Y:S01]  /*1e40*/  @!P2 STG.E.U8 desc[UR12][R14.64+0x1], R89 ;  /* 0x000001590e00a986 */ /* 0x0003e2000c10110c */
[----:B------:R-:W-:Y:S05]  /*1e50*/  @P3 BRA `(.L_x_34) ;  /* 0x0000000000043947 */ /* 0x000fea0003800000 */
[----:B------:R3:W5:Y:S02]  /*1e60*/  LDG.E.U8 R17, desc[UR12][R20.64] ;  /* 0x0000000c14117981 */ /* 0x000764000c1e1100 */
.L_x_34:
[----:B------:R-:W-:Y:S05]  /*1e70*/  BSYNC B0 ;  /* 0x0000000000007941 */ /* 0x000fea0003800000 */
.L_x_33:
        /* <DEDUP_REMOVED lines=12> */
.L_x_36:
[----:B------:R-:W-:Y:S05]  /*1f40*/  BSYNC B0 ;  /* 0x0000000000007941 */ /* 0x000fea0003800000 */
.L_x_35:
[----:B-----5:R-:W-:Y:S01]  /*1f50*/  LOP3.LUT R17, R17, 0xff, RZ, 0xc0, !PT ;  /* 0x000000ff11117812 */ /* 0x020fe200078ec0ff */
[----:B------:R-:W-:Y:S01]  /*1f60*/  BSSY B0, `(.L_x_37) ;  /* 0x000000b000007945 */ /* 0x000fe20003800000 */
[----:B------:R-:W-:Y:S02]  /*1f70*/  ISETP.LT.OR P3, PT, R3, 0x9, !P1 ;  /* 0x000000090300780c */ /* 0x000fe40004f61670 */
[----:B------:R-:W-:-:S05]  /*1f80*/  F2FP.F16.E4M3.UNPACK_B R17, R17 ;  /* 0x00000011ff11723e */ /* 0x000fca00020006ff */
[----:B------:R-:W-:-:S05]  /*1f90*/  HADD2.F32 R17, -RZ, R17.H0_H0 ;  /* 0x20000011ff117230 */ /* 0x000fca0000004100 */
[----:B------:R-:W-:Y:S01]  /*1fa0*/  FMUL R22, R17, R2 ;  /* 0x0000000211167220 */ /* 0x000fe20000400000 */
[----:B------:R-:W-:-:S03]  /*1fb0*/  PRMT R17, RZ, 0x7610, R17 ;  /* 0x00007610ff117816 */ /* 0x000fc60000000011 */
[----:B------:R-:W-:-:S05]  /*1fc0*/  FFMA R22, R91, R0, R22 ;  /* 0x000000005b167223 */ /* 0x000fca0000000016 */
[----:B----4-:R-:W-:-:S05]  /*1fd0*/  F2FP.SATFINITE.E4M3.F32.PACK_AB_MERGE_C R23, RZ, R22, RZ ;  /* 0x00000016ff17723e */ /* 0x010fca00048070ff */
[----:B------:R4:W-:Y:S01]  /*1fe0*/  @!P2 STG.E.U8 desc[UR12][R12.64+0x1], R23 ;  /* 0x000001170c00a986 */ /* 0x0009e2000c10110c */
[----:B------:R-:W-:Y:S05]  /*1ff0*/  @P3 BRA `(.L_x_38) ;  /* 0x0000000000043947 */ /* 0x000fea0003800000 */
[----:B------:R0:W5:Y:S02]  /*2000*/  LDG.E.U8 R17, desc[UR12][R18.64+0x8] ;  /* 0x0000080c12117981 */ /* 0x000164000c1e1100 */
.L_x_38:
[----:B------:R-:W-:Y:S05]  /*2010*/  BSYNC B0 ;  /* 0x0000000000007941 */ /* 0x000fea0003800000 */
.L_x_37:
[----:B-----5:R-:W-:Y:S01]  /*2020*/  LOP3.LUT R17, R17, 0xff, RZ, 0xc0, !PT ;  /* 0x000000ff11117812 */ /* 0x020fe200078ec0ff */
[----:B------:R-:W-:Y:S01]  /*2030*/  BSSY B0, `(.L_x_39) ;  /* 0x000000b000007945 */ /* 0x000fe20003800000 */
[----:B------:R-:W-:Y:S02]  /*2040*/  ISETP.LT.OR P2, PT, R3, 0xa, !P1 ;  /* 0x0000000a0300780c */ /* 0x000fe40004f41670 */
[----:B------:R-:W-:-:S05]  /*2050*/  F2FP.F16.E4M3.UNPACK_B R17, R17 ;  /* 0x00000011ff11723e */ /* 0x000fca00020006ff */
[----:B------:R-:W-:-:S05]  /*2060*/  HADD2.F32 R17, -RZ, R17.H0_H0 ;  /* 0x20000011ff117230 */ /* 0x000fca0000004100 */
[----:B------:R-:W-:-:S04]  /*2070*/  FMUL R17, R17, R2 ;  /* 0x0000000211117220 */ /* 0x000fc80000400000 */
[----:B------:R-:W-:-:S05]  /*2080*/  FFMA R17, R92, R0, R17 ;  /* 0x000000005c117223 */ /* 0x000fca0000000011 */
[----:B----4-:R-:W-:Y:S02]  /*2090*/  F2FP.SATFINITE.E4M3.F32.PACK_AB_MERGE_C R23, RZ, R17, RZ ;  /* 0x00000011ff17723e */ /* 0x010fe400048070ff */
[----:B------:R-:W-:-:S03]  /*20a0*/  PRMT R17, RZ, 0x7610, R17 ;  /* 0x00007610ff117816 */ /* 0x000fc60000000011 */
[----:B------:R4:W-:Y:S01]  /*20b0*/  @!P3 STG.E.U8 desc[UR12][R14.64+0x8], R23 ;  /* 0x000008170e00b986 */ /* 0x0009e2000c10110c */
[----:B------:R-:W-:Y:S05]  /*20c0*/  @P2 BRA `(.L_x_40) ;  /* 0x0000000000042947 */ /* 0x000fea0003800000 */
[----:B------:R0:W5:Y:S02]  /*20d0*/  LDG.E.U8 R17, desc[UR12][R18.64+0x9] ;  /* 0x0000090c12117981 */ /* 0x000164000c1e1100 */
.L_x_40:
[----:B------:R-:W-:Y:S05]  /*20e0*/  BSYNC B0 ;  /* 0x0000000000007941 */ /* 0x000fea0003800000 */
.L_x_39:
        /* <DEDUP_REMOVED lines=12> */
.L_x_42:
[----:B------:R-:W-:Y:S05]  /*21b0*/  BSYNC B0 ;  /* 0x0000000000007941 */ /* 0x000fea0003800000 */
.L_x_41:
        /* <DEDUP_REMOVED lines=12> */
.L_x_44:
[----:B------:R-:W-:Y:S05]  /*2280*/  BSYNC B0 ;  /* 0x0000000000007941 */ /* 0x000fea0003800000 */
.L_x_43:
        /* <DEDUP_REMOVED lines=12> */
.L_x_46:
[----:B------:R-:W-:Y:S05]  /*2350*/  BSYNC B0 ;  /* 0x0000000000007941 */ /* 0x000fea0003800000 */
.L_x_45:
        /* <DEDUP_REMOVED lines=12> */
.L_x_48:
[----:B------:R-:W-:Y:S05]  /*2420*/  BSYNC B0 ;  /* 0x0000000000007941 */ /* 0x000fea0003800000 */
.L_x_47:
        /* <DEDUP_REMOVED lines=12> */
.L_x_50:
[----:B------:R-:W-:Y:S05]  /*24f0*/  BSYNC B0 ;  /* 0x0000000000007941 */ /* 0x000fea0003800000 */
.L_x_49:
        /* <DEDUP_REMOVED lines=12> */
.L_x_52:
[----:B------:R-:W-:Y:S05]  /*25c0*/  BSYNC B0 ;  /* 0x0000000000007941 */ /* 0x000fea0003800000 */
.L_x_51:
        /* <DEDUP_REMOVED lines=12> */
.L_x_54:
[----:B------:R-:W-:Y:S05]  /*2690*/  BSYNC B0 ;  /* 0x0000000000007941 */ /* 0x000fea0003800000 */
.L_x_53:
        /* <DEDUP_REMOVED lines=12> */
.L_x_56:
[----:B------:R-:W-:Y:S05]  /*2760*/  BSYNC B0 ;  /* 0x0000000000007941 */ /* 0x000fea0003800000 */
.L_x_55:
        /* <DEDUP_REMOVED lines=12> */
.L_x_58:
[----:B------:R-:W-:Y:S05]  /*2830*/  BSYNC B0 ;  /* 0x0000000000007941 */ /* 0x000fea0003800000 */
.L_x_57:
        /* <DEDUP_REMOVED lines=12> */
.L_x_60:
[----:B------:R-:W-:Y:S05]  /*2900*/  BSYNC B0 ;  /* 0x0000000000007941 */ /* 0x000fea0003800000 */
.L_x_59:
        /* <DEDUP_REMOVED lines=12> */
.L_x_62:
[----:B------:R-:W-:Y:S05]  /*29d0*/  BSYNC B0 ;  /* 0x0000000000007941 */ /* 0x000fea0003800000 */
.L_x_61:
        /* <DEDUP_REMOVED lines=12> */
.L_x_64:
[----:B------:R-:W-:Y:S05]  /*2aa0*/  BSYNC B0 ;  /* 0x0000000000007941 */ /* 0x000fea0003800000 */
.L_x_63:
        /* <DEDUP_REMOVED lines=12> */
.L_x_66:
[----:B------:R-:W-:Y:S05]  /*2b70*/  BSYNC B0 ;  /* 0x0000000000007941 */ /* 0x000fea0003800000 */
.L_x_65:
        /* <DEDUP_REMOVED lines=12> */
.L_x_68:
[----:B------:R-:W-:Y:S05]  /*2c40*/  BSYNC B0 ;  /* 0x0000000000007941 */ /* 0x000fea0003800000 */
.L_x_67:
        /* <DEDUP_REMOVED lines=12> */
.L_x_70:
[----:B------:R-:W-:Y:S05]  /*2d10*/  BSYNC B0 ;  /* 0x0000000000007941 */ /* 0x000fea0003800000 */
.L_x_69:
        /* <DEDUP_REMOVED lines=12> */
.L_x_72:
[----:B------:R-:W-:Y:S05]  /*2de0*/  BSYNC B0 ;  /* 0x0000000000007941 */ /* 0x000fea0003800000 */
.L_x_71:
        /* <DEDUP_REMOVED lines=12> */
.L_x_74:
[----:B------:R-:W-:Y:S05]  /*2eb0*/  BSYNC B0 ;  /* 0x0000000000007941 */ /* 0x000fea0003800000 */
.L_x_73:
        /* <DEDUP_REMOVED lines=12> */
.L_x_76:
[----:B------:R-:W-:Y:S05]  /*2f80*/  BSYNC B0 ;  /* 0x0000000000007941 */ /* 0x000fea0003800000 */
.L_x_75:
        /* <DEDUP_REMOVED lines=12> */
.L_x_78:
[----:B------:R-:W-:Y:S05]  /*3050*/  BSYNC B0 ;  /* 0x0000000000007941 */ /* 0x000fea0003800000 */
.L_x_77:
        /* <DEDUP_REMOVED lines=12> */
.L_x_80:
[----:B------:R-:W-:Y:S05]  /*3120*/  BSYNC B0 ;  /* 0x0000000000007941 */ /* 0x000fea0003800000 */
.L_x_79:
        /* <DEDUP_REMOVED lines=12> */
.L_x_82:
[----:B------:R-:W-:Y:S05]  /*31f0*/  BSYNC B0 ;  /* 0x0000000000007941 */ /* 0x000fea0003800000 */
.L_x_81:
        /* <DEDUP_REMOVED lines=12> */
.L_x_84:
[----:B------:R-:W-:Y:S05]  /*32c0*/  BSYNC B0 ;  /* 0x0000000000007941 */ /* 0x000fea0003800000 */
.L_x_83:
        /* <DEDUP_REMOVED lines=12> */
.L_x_86:
[----:B------:R-:W-:Y:S05]  /*3390*/  BSYNC B0 ;  /* 0x0000000000007941 */ /* 0x000fea0003800000 */
.L_x_85:
        /* <DEDUP_REMOVED lines=12> */
.L_x_88:
[----:B------:R-:W-:Y:S05]  /*3460*/  BSYNC B0 ;  /* 0x0000000000007941 */ /* 0x000fea0003800000 */
.L_x_87:
        /* <DEDUP_REMOVED lines=12> */
.L_x_90:
[----:B------:R-:W-:Y:S05]  /*3530*/  BSYNC B0 ;  /* 0x0000000000007941 */ /* 0x000fea0003800000 */
.L_x_89:
        /* <DEDUP_REMOVED lines=12> */
.L_x_92:
[----:B------:R-:W-:Y:S05]  /*3600*/  BSYNC B0 ;  /* 0x0000000000007941 */ /* 0x000fea0003800000 */
.L_x_91:
        /* <DEDUP_REMOVED lines=12> */
.L_x_94:
[----:B------:R-:W-:Y:S05]  /*36d0*/  BSYNC B0 ;  /* 0x0000000000007941 */ /* 0x000fea0003800000 */
.L_x_93:
        /* <DEDUP_REMOVED lines=12> */
.L_x_96:
[----:B------:R-:W-:Y:S05]  /*37a0*/  BSYNC B0 ;  /* 0x0000000000007941 */ /* 0x000fea0003800000 */
.L_x_95:
        /* <DEDUP_REMOVED lines=12> */
.L_x_98:
[----:B------:R-:W-:Y:S05]  /*3870*/  BSYNC B0 ;  /* 0x0000000000007941 */ /* 0x000fea0003800000 */
.L_x_97:
        /* <DEDUP_REMOVED lines=12> */
.L_x_100:
[----:B------:R-:W-:Y:S05]  /*3940*/  BSYNC B0 ;  /* 0x0000000000007941 */ /* 0x000fea0003800000 */
.L_x_99:
        /* <DEDUP_REMOVED lines=12> */
.L_x_102:
[----:B------:R-:W-:Y:S05]  /*3a10*/  BSYNC B0 ;  /* 0x0000000000007941 */ /* 0x000fea0003800000 */
.L_x_101:
        /* <DEDUP_REMOVED lines=12> */
.L_x_104:
[----:B------:R-:W-:Y:S05]  /*3ae0*/  BSYNC B0 ;  /* 0x0000000000007941 */ /* 0x000fea0003800000 */
.L_x_103:
        /* <DEDUP_REMOVED lines=12> */
.L_x_106:
[----:B------:R-:W-:Y:S05]  /*3bb0*/  BSYNC B0 ;  /* 0x0000000000007941 */ /* 0x000fea0003800000 */
.L_x_105:
        /* <DEDUP_REMOVED lines=12> */
.L_x_108:
[----:B------:R-:W-:Y:S05]  /*3c80*/  BSYNC B0 ;  /* 0x0000000000007941 */ /* 0x000fea0003800000 */
.L_x_107:
        /* <DEDUP_REMOVED lines=12> */
.L_x_110:
[----:B------:R-:W-:Y:S05]  /*3d50*/  BSYNC B0 ;  /* 0x0000000000007941 */ /* 0x000fea0003800000 */
.L_x_109:
        /* <DEDUP_REMOVED lines=12> */
.L_x_112:
[----:B------:R-:W-:Y:S05]  /*3e20*/  BSYNC B0 ;  /* 0x0000000000007941 */ /* 0x000fea0003800000 */
.L_x_111:
        /* <DEDUP_REMOVED lines=12> */
.L_x_114:
[----:B------:R-:W-:Y:S05]  /*3ef0*/  BSYNC B0 ;  /* 0x0000000000007941 */ /* 0x000fea0003800000 */
.L_x_113:
        /* <DEDUP_REMOVED lines=12> */
.L_x_116:
[----:B------:R-:W-:Y:S05]  /*3fc0*/  BSYNC B0 ;  /* 0x0000000000007941 */ /* 0x000fea0003800000 */
.L_x_115:
        /* <DEDUP_REMOVED lines=12> */
.L_x_118:
[----:B------:R-:W-:Y:S05]  /*4090*/  BSYNC B0 ;  /* 0x0000000000007941 */ /* 0x000fea0003800000 */
.L_x_117:
        /* <DEDUP_REMOVED lines=12> */
.L_x_120:
[----:B------:R-:W-:Y:S05]  /*4160*/  BSYNC B0 ;  /* 0x0000000000007941 */ /* 0x000fea0003800000 */
.L_x_119:
        /* <DEDUP_REMOVED lines=12> */
.L_x_122:
[----:B------:R-:W-:Y:S05]  /*4230*/  BSYNC B0 ;  /* 0x0000000000007941 */ /* 0x000fea0003800000 */
.L_x_121:
        /* <DEDUP_REMOVED lines=12> */
.L_x_124:
[----:B------:R-:W-:Y:S05]  /*4300*/  BSYNC B0 ;  /* 0x0000000000007941 */ /* 0x000fea0003800000 */
.L_x_123:
        /* <DEDUP_REMOVED lines=12> */
.L_x_126:
[----:B------:R-:W-:Y:S05]  /*43d0*/  BSYNC B0 ;  /* 0x0000000000007941 */ /* 0x000fea0003800000 */
.L_x_125:
        /* <DEDUP_REMOVED lines=12> */
.L_x_128:
[----:B------:R-:W-:Y:S05]  /*44a0*/  BSYNC B0 ;  /* 0x0000000000007941 */ /* 0x000fea0003800000 */
.L_x_127:
        /* <DEDUP_REMOVED lines=12> */
.L_x_130:
[----:B------:R-:W-:Y:S05]  /*4570*/  BSYNC B0 ;  /* 0x0000000000007941 */ /* 0x000fea0003800000 */
.L_x_129:
        /* <DEDUP_REMOVED lines=12> */
.L_x_132:
[----:B------:R-:W-:Y:S05]  /*4640*/  BSYNC B0 ;  /* 0x0000000000007941 */ /* 0x000fea0003800000 */
.L_x_131:
        /* <DEDUP_REMOVED lines=12> */
.L_x_134:
[----:B------:R-:W-:Y:S05]  /*4710*/  BSYNC B0 ;  /* 0x0000000000007941 */ /* 0x000fea0003800000 */
.L_x_133:
        /* <DEDUP_REMOVED lines=12> */
.L_x_136:
[----:B------:R-:W-:Y:S05]  /*47e0*/  BSYNC B0 ;  /* 0x0000000000007941 */ /* 0x000fea0003800000 */
.L_x_135:
        /* <DEDUP_REMOVED lines=12> */
.L_x_138:
[----:B------:R-:W-:Y:S05]  /*48b0*/  BSYNC B0 ;  /* 0x0000000000007941 */ /* 0x000fea0003800000 */
.L_x_137:
        /* <DEDUP_REMOVED lines=12> */
.L_x_140:
[----:B------:R-:W-:Y:S05]  /*4980*/  BSYNC B0 ;  /* 0x0000000000007941 */ /* 0x000fea0003800000 */
.L_x_139:
        /* <DEDUP_REMOVED lines=12> */
.L_x_142:
[----:B------:R-:W-:Y:S05]  /*4a50*/  BSYNC B0 ;  /* 0x0000000000007941 */ /* 0x000fea0003800000 */
.L_x_141:
        /* <DEDUP_REMOVED lines=12> */
.L_x_144:
[----:B------:R-:W-:Y:S05]  /*4b20*/  BSYNC B0 ;  /* 0x0000000000007941 */ /* 0x000fea0003800000 */
.L_x_143:
        /* <DEDUP_REMOVED lines=12> */
.L_x_146:
[----:B------:R-:W-:Y:S05]  /*4bf0*/  BSYNC B0 ;  /* 0x0000000000007941 */ /* 0x000fea0003800000 */
.L_x_145:
        /* <DEDUP_REMOVED lines=12> */
.L_x_148:
[----:B------:R-:W-:Y:S05]  /*4cc0*/  BSYNC B0 ;  /* 0x0000000000007941 */ /* 0x000fea0003800000 */
.L_x_147:
        /* <DEDUP_REMOVED lines=12> */
.L_x_150:
[----:B------:R-:W-:Y:S05]  /*4d90*/  BSYNC B0 ;  /* 0x0000000000007941 */ /* 0x000fea0003800000 */
.L_x_149:
        /* <DEDUP_REMOVED lines=12> */
.L_x_152:
[----:B------:R-:W-:Y:S05]  /*4e60*/  BSYNC B0 ;  /* 0x0000000000007941 */ /* 0x000fea0003800000 */
.L_x_151:
[----:B-----5:R-:W-:Y:S01]  /*4e70*/  LOP3.LUT R17, R17, 0xff, RZ, 0xc0, !PT ;  /* 0x000000ff11117812 */ /* 0x020fe200078ec0ff */
[----:B------:R-:W-:Y:S01]  /*4e80*/  BSSY B0, `(.L_x_153) ;  /* 0x000000b000007945 */ /* 0x000fe20003800000 */
[----:B------:R-:W-:Y:S02]  /*4e90*/  ISETP.LT.OR P2, PT, R3, 0x79, !P0 ;  /* 0x000000790300780c */ /* 0x000fe40004741670 */
[----:B------:R-:W-:-:S05]  /*4ea0*/  F2FP.F16.E4M3.UNPACK_B R17, R17 ;  /* 0x00000011ff11723e */ /* 0x000fca00020006ff */
[----:B------:R-:W-:-:S05]  /*4eb0*/  HADD2.F32 R17, -RZ, R17.H0_H0 ;  /* 0x20000011ff117230 */ /* 0x000fca0000004100 */
[----:B0-2---:R-:W-:Y:S01]  /*4ec0*/  FMUL R18, R17, R2 ;  /* 0x0000000211127220 */ /* 0x005fe20000400000 */
[----:B------:R-:W-:-:S03]  /*4ed0*/  PRMT R17, RZ, 0x7610, R17 ;  /* 0x00007610ff117816 */ /* 0x000fc60000000011 */
[----:B------:R-:W-:-:S05]  /*4ee0*/  FFMA R18, R149, R0, R18 ;  /* 0x0000000095127223 */ /* 0x000fca0000000012 */
[----:B------:R-:W-:-:S05]  /*4ef0*/  F2FP.SATFINITE.E4M3.F32.PACK_AB_MERGE_C R19, RZ, R18, RZ ;  /* 0x00000012ff13723e */ /* 0x000fca00048070ff */
[----:B------:R0:W-:Y:S01]  /*4f00*/  @!P1 STG.E.U8 desc[UR12][R14.64+0x79], R19 ;  /* 0x000079130e009986 */ /* 0x0001e2000c10110c */
[----:B------:R-:W-:Y:S05]  /*4f10*/  @P2 BRA `(.L_x_154) ;  /* 0x0000000000042947 */ /* 0x000fea0003800000 */
[----:B------:R2:W5:Y:S02]  /*4f20*/  LDG.E.U8 R17, desc[UR12][R20.64+0x78] ;  /* 0x0000780c14117981 */ /* 0x000564000c1e1100 */
.L_x_154:
[----:B------:R-:W-:Y:S05]  /*4f30*/  BSYNC B0 ;  /* 0x0000000000007941 */ /* 0x000fea0003800000 */
.L_x_153:
[----:B-----5:R-:W-:Y:S01]  /*4f40*/  LOP3.LUT R17, R17, 0xff, RZ, 0xc0, !PT ;  /* 0x000000ff11117812 */ /* 0x020fe200078ec0ff */
[----:B------:R-:W-:Y:S01]  /*4f50*/  BSSY B0, `(.L_x_155) ;  /* 0x000000b000007945 */ /* 0x000fe20003800000 */
[----:B------:R-:W-:Y:S02]  /*4f60*/  ISETP.LT.OR P1, PT, R3, 0x7a, !P0 ;  /* 0x0000007a0300780c */ /* 0x000fe40004721670 */
[----:B------:R-:W-:Y:S02]  /*4f70*/  F2FP.F16.E4M3.UNPACK_B R17, R17 ;  /* 0x00000011ff11723e */ /* 0x000fe400020006ff */
[----:B01--4-:R-:W-:-:S03]  /*4f80*/  PRMT R14, RZ, 0x7610, R14 ;  /* 0x00007610ff0e7816 */ /* 0x013fc6000000000e */
[----:B------:R-:W-:-:S05]  /*4f90*/  HADD2.F32 R17, -RZ, R17.H0_H0 ;  /* 0x20000011ff117230 */ /* 0x000fca0000004100 */
[----:B------:R-:W-:-:S04]  /*4fa0*/  FMUL R17, R17, R2 ;  /* 0x0000000211117220 */ /* 0x000fc80000400000 */
[----:B------:R-:W-:-:S05]  /*4fb0*/  FFMA R17, R150, R0, R17 ;  /* 0x0000000096117223 */ /* 0x000fca0000000011 */
[----:B------:R-:W-:-:S05]  /*4fc0*/  F2FP.SATFINITE.E4M3.F32.PACK_AB_MERGE_C R17, RZ, R17, RZ ;  /* 0x00000011ff11723e */ /* 0x000fca00048070ff */
[----:B------:R0:W-:Y:S01]  /*4fd0*/  @!P2 STG.E.U8 desc[UR12][R12.64+0x78], R17 ;  /* 0x000078110c00a986 */ /* 0x0001e2000c10110c */
[----:B------:R-:W-:Y:S05]  /*4fe0*/  @P1 BRA `(.L_x_156) ;  /* 0x0000000000041947 */ /* 0x000fea0003800000 */
[----:B------:R1:W5:Y:S02]  /*4ff0*/  LDG.E.U8 R14, desc[UR12][R20.64+0x79] ;  /* 0x0000790c140e7981 */ /* 0x000364000c1e1100 */
.L_x_156:
[----:B------:R-:W-:Y:S05]  /*5000*/  BSYNC B0 ;  /* 0x0000000000007941 */ /* 0x000fea0003800000 */
.L_x_155:
[----:B-----5:R-:W-:Y:S01]  /*5010*/  LOP3.LUT R14, R14, 0xff, RZ, 0xc0, !PT ;  /* 0x000000ff0e0e7812 */ /* 0x020fe200078ec0ff */
[----:B------:R-:W-:Y:S01]  /*5020*/  BSSY B0, `(.L_x_157) ;  /* 0x0000013000007945 */ /* 0x000fe20003800000 */
[----:B0-----:R-:W-:Y:S02]  /*5030*/  IADD3 R17, P0, R6, 0x40, RZ ;  /* 0x0000004006117810 */ /* 0x001fe40007f1e0ff */
[----:B------:R-:W-:-:S03]  /*5040*/  F2FP.F16.E4M3.UNPACK_B R14, R14 ;  /* 0x0000000eff0e723e */ /* 0x000fc600020006ff */
[----:B------:R-:W-:Y:S01]  /*5050*/  IMAD.X R19, RZ, RZ, R7, P0 ;  /* 0x000000ffff137224 */ /* 0x000fe200000e0607 */
[----:B------:R-:W-:Y:S01]  /*5060*/  ISETP.GE.AND P0, PT, R16, 0x41, PT ;  /* 0x000000411000780c */ /* 0x000fe20003f06270 */
[----:B------:R-:W-:Y:S02]  /*5070*/  HADD2.F32 R15, -RZ, R14.H0_H0 ;  /* 0x2000000eff0f7230 */ /* 0x000fe40000004100 */
[----:B-123--:R-:W-:Y:S01]  /*5080*/  IMAD R20, R19, UR4, RZ ;  /* 0x0000000413147c24 */ /* 0x00efe2000f8e02ff */
[----:B------:R-:W-:Y:S02]  /*5090*/  ISETP.LT.OR P2, PT, R3, 0x1, !P0 ;  /* 0x000000010300780c */ /* 0x000fe40004741670 */
[----:B------:R-:W-:Y:S01]  /*50a0*/  FMUL R18, R15, R2 ;  /* 0x000000020f127220 */ /* 0x000fe20000400000 */
[----:B------:R-:W-:-:S04]  /*50b0*/  IMAD.WIDE.U32 R14, R17, UR4, R4 ;  /* 0x00000004110e7c25 */ /* 0x000fc8000f8e0004 */
[----:B------:R-:W-:Y:S01]  /*50c0*/  FFMA R18, R151, R0, R18 ;  /* 0x0000000097127223 */ /* 0x000fe20000000012 */
[----:B------:R-:W-:Y:S01]  /*50d0*/  IMAD R17, R17, UR5, R20 ;  /* 0x0000000511117c24 */ /* 0x000fe2000f8e0214 */
[----:B------:R-:W-:-:S03]  /*50e0*/  IADD3 R14, P3, R14, UR6, RZ ;  /* 0x000000060e0e7c10 */ /* 0x000fc6000ff7e0ff */
[----:B------:R-:W-:Y:S02]  /*50f0*/  F2FP.SATFINITE.E4M3.F32.PACK_AB_MERGE_C R19, RZ, R18, RZ ;  /* 0x00000012ff13723e */ /* 0x000fe400048070ff */
[--C-:B------:R-:W-:Y:S02]  /*5100*/  IADD3.X R15, R15, UR7, R17.reuse, P3, !PT ;  /* 0x000000070f0f7c10 */ /* 0x100fe40009ffe411 */
[----:B------:R-:W-:Y:S01]  /*5110*/  PRMT R17, RZ, 0x7610, R17 ;  /* 0x00007610ff117816 */ /* 0x000fe20000000011 */
[----:B------:R0:W-:Y:S01]  /*5120*/  @!P1 STG.E.U8 desc[UR12][R12.64+0x79], R19 ;  /* 0x000079130c009986 */ /* 0x0001e2000c10110c */
[----:B------:R-:W-:Y:S05]  /*5130*/  @P2 BRA `(.L_x_158) ;  /* 0x0000000000042947 */ /* 0x000fea0003800000 */
[----:B------:R1:W5:Y:S02]  /*5140*/  LDG.E.U8 R17, desc[UR12][R14.64] ;  /* 0x0000000c0e117981 */ /* 0x000364000c1e1100 */
.L_x_158:
[----:B------:R-:W-:Y:S05]  /*5150*/  BSYNC B0 ;  /* 0x0000000000007941 */ /* 0x000fea0003800000 */
.L_x_157:
[----:B-----5:R-:W-:Y:S01]  /*5160*/  LOP3.LUT R17, R17, 0xff, RZ, 0xc0, !PT ;  /* 0x000000ff11117812 */ /* 0x020fe200078ec0ff */
[----:B------:R-:W-:Y:S01]  /*5170*/  BSSY B0, `(.L_x_159) ;  /* 0x000000b000007945 */ /* 0x000fe20003800000 */
[----:B------:R-:W-:Y:S02]  /*5180*/  ISETP.LT.OR P3, PT, R3, 0x2, !P0 ;  /* 0x000000020300780c */ /* 0x000fe40004761670 */
[----:B------:R-:W-:Y:S02]  /*5190*/  F2FP.F16.E4M3.UNPACK_B R17, R17 ;  /* 0x00000011ff11723e */ /* 0x000fe400020006ff */
[----:B0-----:R-:W-:-:S03]  /*51a0*/  PRMT R12, RZ, 0x7610, R12 ;  /* 0x00007610ff0c7816 */ /* 0x001fc6000000000c */
[----:B------:R-:W-:-:S05]  /*51b0*/  HADD2.F32 R17, -RZ, R17.H0_H0 ;  /* 0x20000011ff117230 */ /* 0x000fca0000004100 */
[----:B------:R-:W-:-:S04]  /*51c0*/  FMUL R17, R17, R2 ;  /* 0x0000000211117220 */ /* 0x000fc80000400000 */
[----:B------:R-:W-:-:S05]  /*51d0*/  FFMA R17, R24, R0, R17 ;  /* 0x0000000018117223 */ /* 0x000fca0000000011 */
[----:B------:R-:W-:-:S05]  /*51e0*/  F2FP.SATFINITE.E4M3.F32.PACK_AB_MERGE_C R17, RZ, R17, RZ ;  /* 0x00000011ff11723e */ /* 0x000fca00048070ff */
[----:B------:R0:W-:Y:S01]  /*51f0*/  @!P2 STG.E.U8 desc[UR12][R10.64], R17 ;  /* 0x000000110a00a986 */ /* 0x0001e2000c10110c */
[----:B------:R-:W-:Y:S05]  /*5200*/  @P3 BRA `(.L_x_160) ;  /* 0x0000000000043947 */ /* 0x000fea0003800000 */
[----:B------:R2:W5:Y:S02]  /*5210*/  LDG.E.U8 R12, desc[UR12][R14.64+0x1] ;  /* 0x0000010c0e0c7981 */ /* 0x000564000c1e1100 */
.L_x_160:
[----:B------:R-:W-:Y:S05]  /*5220*/  BSYNC B0 ;  /* 0x0000000000007941 */ /* 0x000fea0003800000 */
.L_x_159:
[----:B-----5:R-:W-:Y:S01]  /*5230*/  LOP3.LUT R12, R12, 0xff, RZ, 0xc0, !PT ;  /* 0x000000ff0c0c7812 */ /* 0x020fe200078ec0ff */
[----:B------:R-:W-:Y:S01]  /*5240*/  BSSY B0, `(.L_x_161) ;  /* 0x0000013000007945 */ /* 0x000fe20003800000 */
[----:B0-----:R-:W-:Y:S02]  /*5250*/  IADD3 R17, P1, R6, 0x48, RZ ;  /* 0x0000004806117810 */ /* 0x001fe40007f3e0ff */
[----:B------:R-:W-:-:S03]  /*5260*/  F2FP.F16.E4M3.UNPACK_B R12, R12 ;  /* 0x0000000cff0c723e */ /* 0x000fc600020006ff */
[----:B------:R-:W-:Y:S01]  /*5270*/  IMAD.X R7, RZ, RZ, R7, P1 ;  /* 0x000000ffff077224 */ /* 0x000fe200008e0607 */
[----:B------:R-:W-:Y:S01]  /*5280*/  ISETP.GE.AND P1, PT, R16, 0x49, PT ;  /* 0x000000491000780c */ /* 0x000fe20003f26270 */
[----:B------:R-:W-:Y:S02]  /*5290*/  HADD2.F32 R13, -RZ, R12.H0_H0 ;  /* 0x2000000cff0d7230 */ /* 0x000fe40000004100 */
[----:B------:R-:W-:Y:S01]  /*52a0*/  IMAD R12, R7, UR4, RZ ;  /* 0x00000004070c7c24 */ /* 0x000fe2000f8e02ff */
[----:B------:R-:W-:Y:S01]  /*52b0*/  ISETP.LT.OR P2, PT, R3, 0x1, !P1 ;  /* 0x000000010300780c */ /* 0x000fe20004f41670 */
[----:B------:R-:W-:-:S04]  /*52c0*/  IMAD.WIDE.U32 R4, R17, UR4, R4 ;  /* 0x0000000411047c25 */ /* 0x000fc8000f8e0004 */
[----:B------:R-:W-:Y:S01]  /*52d0*/  FMUL R6, R13, R2 ;  /* 0x000000020d067220 */ /* 0x000fe20000400000 */
[----:B------:R-:W-:-:S03]  /*52e0*/  IMAD R17, R17, UR5, R12 ;  /* 0x0000000511117c24 */ /* 0x000fc6000f8e020c */
[----:B------:R-:W-:Y:S01]  /*52f0*/  FFMA R6, R25, R0, R6 ;  /* 0x0000000019067223 */ /* 0x000fe20000000006 */
[----:B------:R-:W-:-:S04]  /*5300*/  IADD3 R4, P4, R4, UR6, RZ ;  /* 0x0000000604047c10 */ /* 0x000fc8000ff9e0ff */
[----:B------:R-:W-:Y:S02]  /*5310*/  F2FP.SATFINITE.E4M3.F32.PACK_AB_MERGE_C R7, RZ, R6, RZ ;  /* 0x00000006ff07723e */ /* 0x000fe400048070ff */
[----:B------:R-:W-:Y:S02]  /*5320*/  IADD3.X R5, R5, UR7, R17, P4, !PT ;  /* 0x0000000705057c10 */ /* 0x000fe4000a7fe411 */
[----:B------:R-:W-:Y:S01]  /*5330*/  PRMT R6, RZ, 0x7610, R6 ;  /* 0x00007610ff067816 */ /* 0x000fe20000000006 */
[----:B------:R0:W-:Y:S01]  /*5340*/  @!P3 STG.E.U8 desc[UR12][R10.64+0x1], R7 ;  /* 0x000001070a00b986 */ /* 0x0001e2000c10110c */
[----:B------:R-:W-:Y:S05]  /*5350*/  @P2 BRA `(.L_x_162) ;  /* 0x0000000000042947 */ /* 0x000fea0003800000 */
[----:B------:R3:W5:Y:S02]  /*5360*/  LDG.E.U8 R6, desc[UR12][R4.64] ;  /* 0x0000000c04067981 */ /* 0x000764000c1e1100 */
.L_x_162:
[----:B------:R-:W-:Y:S05]  /*5370*/  BSYNC B0 ;  /* 0x0000000000007941 */ /* 0x000fea0003800000 */
.L_x_161:
[----:B-----5:R-:W-:Y:S01]  /*5380*/  LOP3.LUT R6, R6, 0xff, RZ, 0xc0, !PT ;  /* 0x000000ff06067812 */ /* 0x020fe200078ec0ff */
[----:B------:R-:W-:Y:S01]  /*5390*/  BSSY B0, `(.L_x_163) ;  /* 0x000000b000007945 */ /* 0x000fe20003800000 */
[----:B------:R-:W-:Y:S02]  /*53a0*/  ISETP.LT.OR P3, PT, R3, 0x2, !P1 ;  /* 0x000000020300780c */ /* 0x000fe40004f61670 */
[----:B------:R-:W-:-:S05]  /*53b0*/  F2FP.F16.E4M3.UNPACK_B R6, R6 ;  /* 0x00000006ff06723e */ /* 0x000fca00020006ff */
[----:B0-----:R-:W-:Y:S01]  /*53c0*/  HADD2.F32 R7, -RZ, R6.H0_H0 ;  /* 0x20000006ff077230 */ /* 0x001fe20000004100 */
[----:B------:R-:W-:-:S04]  /*53d0*/  PRMT R6, RZ, 0x7610, R6 ;  /* 0x00007610ff067816 */ /* 0x000fc80000000006 */
[----:B------:R-:W-:-:S04]  /*53e0*/  FMUL R7, R7, R2 ;  /* 0x0000000207077220 */ /* 0x000fc80000400000 */
[----:B------:R-:W-:-:S05]  /*53f0*/  FFMA R7, R26, R0, R7 ;  /* 0x000000001a077223 */ /* 0x000fca0000000007 */
[----:B------:R-:W-:-:S05]  /*5400*/  F2FP.SATFINITE.E4M3.F32.PACK_AB_MERGE_C R7, RZ, R7, RZ ;  /* 0x00000007ff07723e */ /* 0x000fca00048070ff */
[----:B------:R0:W-:Y:S01]  /*5410*/  @!P2 STG.E.U8 desc[UR12][R8.64], R7 ;  /* 0x000000070800a986 */ /* 0x0001e2000c10110c */
[----:B------:R-:W-:Y:S05]  /*5420*/  @P3 BRA `(.L_x_164) ;  /* 0x0000000000043947 */ /* 0x000fea0003800000 */
[----:B------:R4:W5:Y:S02]  /*5430*/  LDG.E.U8 R6, desc[UR12][R4.64+0x1] ;  /* 0x0000010c04067981 */ /* 0x000964000c1e1100 */
.L_x_164:
[----:B------:R-:W-:Y:S05]  /*5440*/  BSYNC B0 ;  /* 0x0000000000007941 */ /* 0x000fea0003800000 */
.L_x_163:
[----:B-----5:R-:W-:Y:S01]  /*5450*/  LOP3.LUT R6, R6, 0xff, RZ, 0xc0, !PT ;  /* 0x000000ff06067812 */ /* 0x020fe200078ec0ff */
[----:B------:R-:W-:Y:S01]  /*5460*/  BSSY B0, `(.L_x_165) ;  /* 0x000000b000007945 */ /* 0x000fe20003800000 */
[----:B------:R-:W-:Y:S02]  /*5470*/  ISETP.LT.OR P2, PT, R3, 0x9, !P0 ;  /* 0x000000090300780c */ /* 0x000fe40004741670 */
[----:B------:R-:W-:-:S05]  /*5480*/  F2FP.F16.E4M3.UNPACK_B R6, R6 ;  /* 0x00000006ff06723e */ /* 0x000fca00020006ff */
[----:B0-----:R-:W-:-:S05]  /*5490*/  HADD2.F32 R7, -RZ, R6.H0_H0 ;  /* 0x20000006ff077230 */ /* 0x001fca0000004100 */
[----:B------:R-:W-:-:S04]  /*54a0*/  FMUL R6, R7, R2 ;  /* 0x0000000207067220 */ /* 0x000fc80000400000 */
[----:B------:R-:W-:-:S05]  /*54b0*/  FFMA R6, R27, R0, R6 ;  /* 0x000000001b067223 */ /* 0x000fca0000000006 */
[----:B------:R-:W-:Y:S02]  /*54c0*/  F2FP.SATFINITE.E4M3.F32.PACK_AB_MERGE_C R7, RZ, R6, RZ ;  /* 0x00000006ff07723e */ /* 0x000fe400048070ff */
[----:B------:R-:W-:-:S03]  /*54d0*/  PRMT R6, RZ, 0x7610, R6 ;  /* 0x00007610ff067816 */ /* 0x000fc60000000006 */
[----:B------:R0:W-:Y:S01]  /*54e0*/  @!P3 STG.E.U8 desc[UR12][R8.64+0x1], R7 ;  /* 0x000001070800b986 */ /* 0x0001e2000c10110c */
[----:B------:R-:W-:Y:S05]  /*54f0*/  @P2 BRA `(.L_x_166) ;  /* 0x0000000000042947 */ /* 0x000fea0003800000 */
[----:B------:R0:W5:Y:S02]  /*5500*/  LDG.E.U8 R6, desc[UR12][R14.64+0x8] ;  /* 0x0000080c0e067981 */ /* 0x000164000c1e1100 */
.L_x_166:
[----:B------:R-:W-:Y:S05]  /*5510*/  BSYNC B0 ;  /* 0x0000000000007941 */ /* 0x000fea0003800000 */
.L_x_165:
        /* <DEDUP_REMOVED lines=12> */
.L_x_168:
[----:B------:R-:W-:Y:S05]  /*55e0*/  BSYNC B0 ;  /* 0x0000000000007941 */ /* 0x000fea0003800000 */
.L_x_167:
        /* <DEDUP_REMOVED lines=12> */
.L_x_170:
[----:B------:R-:W-:Y:S05]  /*56b0*/  BSYNC B0 ;  /* 0x0000000000007941 */ /* 0x000fea0003800000 */
.L_x_169:
        /* <DEDUP_REMOVED lines=12> */
.L_x_172:
[----:B------:R-:W-:Y:S05]  /*5780*/  BSYNC B0 ;  /* 0x0000000000007941 */ /* 0x000fea0003800000 */
.L_x_171:
        /* <DEDUP_REMOVED lines=12> */
.L_x_174:
[----:B------:R-:W-:Y:S05]  /*5850*/  BSYNC B0 ;  /* 0x0000000000007941 */ /* 0x000fea0003800000 */
.L_x_173:
        /* <DEDUP_REMOVED lines=12> */
.L_x_176:
[----:B------:R-:W-:Y:S05]  /*5920*/  BSYNC B0 ;  /* 0x0000000000007941 */ /* 0x000fea0003800000 */
.L_x_175:
        /* <DEDUP_REMOVED lines=12> */
.L_x_178:
[----:B------:R-:W-:Y:S05]  /*59f0*/  BSYNC B0 ;  /* 0x0000000000007941 */ /* 0x000fea0003800000 */
.L_x_177:
        /* <DEDUP_REMOVED lines=12> */
.L_x_180:
[----:B------:R-:W-:Y:S05]  /*5ac0*/  BSYNC B0 ;  /* 0x0000000000007941 */ /* 0x000fea0003800000 */
.L_x_179:
        /* <DEDUP_REMOVED lines=12> */
.L_x_182:
[----:B------:R-:W-:Y:S05]  /*5b90*/  BSYNC B0 ;  /* 0x0000000000007941 */ /* 0x000fea0003800000 */
.L_x_181:
        /* <DEDUP_REMOVED lines=12> */
.L_x_184:
[----:B------:R-:W-:Y:S05]  /*5c60*/  BSYNC B0 ;  /* 0x0000000000007941 */ /* 0x000fea0003800000 */
.L_x_183:
        /* <DEDUP_REMOVED lines=12> */
.L_x_186:
[----:B------:R-:W-:Y:S05]  /*5d30*/  BSYNC B0 ;  /* 0x0000000000007941 */ /* 0x000fea0003800000 */
.L_x_185:
        /* <DEDUP_REMOVED lines=12> */
.L_x_188:
[----:B------:R-:W-:Y:S05]  /*5e00*/  BSYNC B0 ;  /* 0x0000000000007941 */ /* 0x000fea0003800000 */
.L_x_187:
        /* <DEDUP_REMOVED lines=12> */
.L_x_190:
[----:B------:R-:W-:Y:S05]  /*5ed0*/  BSYNC B0 ;  /* 0x0000000000007941 */ /* 0x000fea0003800000 */
.L_x_189:
        /* <DEDUP_REMOVED lines=12> */
.L_x_192:
[----:B------:R-:W-:Y:S05]  /*5fa0*/  BSYNC B0 ;  /* 0x0000000000007941 */ /* 0x000fea0003800000 */
.L_x_191:
        /* <DEDUP_REMOVED lines=12> */
.L_x_194:
[----:B------:R-:W-:Y:S05]  /*6070*/  BSYNC B0 ;  /* 0x0000000000007941 */ /* 0x000fea0003800000 */
.L_x_193:
        /* <DEDUP_REMOVED lines=12> */
.L_x_196:
[----:B------:R-:W-:Y:S05]  /*6140*/  BSYNC B0 ;  /* 0x0000000000007941 */ /* 0x000fea0003800000 */
.L_x_195:
        /* <DEDUP_REMOVED lines=12> */
.L_x_198:
[----:B------:R-:W-:Y:S05]  /*6210*/  BSYNC B0 ;  /* 0x0000000000007941 */ /* 0x000fea0003800000 */
.L_x_197:
        /* <DEDUP_REMOVED lines=12> */
.L_x_200:
[----:B------:R-:W-:Y:S05]  /*62e0*/  BSYNC B0 ;  /* 0x0000000000007941 */ /* 0x000fea0003800000 */
.L_x_199:
        /* <DEDUP_REMOVED lines=12> */
.L_x_202:
[----:B------:R-:W-:Y:S05]  /*63b0*/  BSYNC B0 ;  /* 0x0000000000007941 */ /* 0x000fea0003800000 */
.L_x_201:
        /* <DEDUP_REMOVED lines=12> */
.L_x_204:
[----:B------:R-:W-:Y:S05]  /*6480*/  BSYNC B0 ;  /* 0x0000000000007941 */ /* 0x000fea0003800000 */
.L_x_203:
        /* <DEDUP_REMOVED lines=12> */
.L_x_206:
[----:B------:R-:W-:Y:S05]  /*6550*/  BSYNC B0 ;  /* 0x0000000000007941 */ /* 0x000fea0003800000 */
.L_x_205:
        /* <DEDUP_REMOVED lines=12> */
.L_x_208:
[----:B------:R-:W-:Y:S05]  /*6620*/  BSYNC B0 ;  /* 0x0000000000007941 */ /* 0x000fea0003800000 */
.L_x_207:
        /* <DEDUP_REMOVED lines=12> */
.L_x_210:
[----:B------:R-:W-:Y:S05]  /*66f0*/  BSYNC B0 ;  /* 0x0000000000007941 */ /* 0x000fea0003800000 */
.L_x_209:
        /* <DEDUP_REMOVED lines=12> */
.L_x_212:
[----:B------:R-:W-:Y:S05]  /*67c0*/  BSYNC B0 ;  /* 0x0000000000007941 */ /* 0x000fea0003800000 */
.L_x_211:
        /* <DEDUP_REMOVED lines=12> */
.L_x_214:
[----:B------:R-:W-:Y:S05]  /*6890*/  BSYNC B0 ;  /* 0x0000000000007941 */ /* 0x000fea0003800000 */
.L_x_213:
        /* <DEDUP_REMOVED lines=12> */
.L_x_216:
[----:B------:R-:W-:Y:S05]  /*6960*/  BSYNC B0 ;  /* 0x0000000000007941 */ /* 0x000fea0003800000 */
.L_x_215:
        /* <DEDUP_REMOVED lines=12> */
.L_x_218:
[----:B------:R-:W-:Y:S05]  /*6a30*/  BSYNC B0 ;  /* 0x0000000000007941 */ /* 0x000fea0003800000 */
.L_x_217:
        /* <DEDUP_REMOVED lines=12> */
.L_x_220:
[----:B------:R-:W-:Y:S05]  /*6b00*/  BSYNC B0 ;  /* 0x0000000000007941 */ /* 0x000fea0003800000 */
.L_x_219:
        /* <DEDUP_REMOVED lines=12> */
.L_x_222:
[----:B------:R-:W-:Y:S05]  /*6bd0*/  BSYNC B0 ;  /* 0x0000000000007941 */ /* 0x000fea0003800000 */
.L_x_221:
        /* <DEDUP_REMOVED lines=12> */
.L_x_224:
[----:B------:R-:W-:Y:S05]  /*6ca0*/  BSYNC B0 ;  /* 0x0000000000007941 */ /* 0x000fea0003800000 */
.L_x_223:
        /* <DEDUP_REMOVED lines=12> */
.L_x_226:
[----:B------:R-:W-:Y:S05]  /*6d70*/  BSYNC B0 ;  /* 0x0000000000007941 */ /* 0x000fea0003800000 */
.L_x_225:
        /* <DEDUP_REMOVED lines=12> */
.L_x_228:
[----:B------:R-:W-:Y:S05]  /*6e40*/  BSYNC B0 ;  /* 0x0000000000007941 */ /* 0x000fea0003800000 */
.L_x_227:
        /* <DEDUP_REMOVED lines=12> */
.L_x_230:
[----:B------:R-:W-:Y:S05]  /*6f10*/  BSYNC B0 ;  /* 0x0000000000007941 */ /* 0x000fea0003800000 */
.L_x_229:
        /* <DEDUP_REMOVED lines=12> */
.L_x_232:
[----:B------:R-:W-:Y:S05]  /*6fe0*/  BSYNC B0 ;  /* 0x0000000000007941 */ /* 0x000fea0003800000 */
.L_x_231:
        /* <DEDUP_REMOVED lines=12> */
.L_x_234:
[----:B------:R-:W-:Y:S05]  /*70b0*/  BSYNC B0 ;  /* 0x0000000000007941 */ /* 0x000fea0003800000 */
.L_x_233:
        /* <DEDUP_REMOVED lines=12> */
.L_x_236:
[----:B------:R-:W-:Y:S05]  /*7180*/  BSYNC B0 ;  /* 0x0000000000007941 */ /* 0x000fea0003800000 */
.L_x_235:
        /* <DEDUP_REMOVED lines=12> */
.L_x_238:
[----:B------:R-:W-:Y:S05]  /*7250*/  BSYNC B0 ;  /* 0x0000000000007941 */ /* 0x000fea0003800000 */
.L_x_237:
        /* <DEDUP_REMOVED lines=12> */
.L_x_240:
[----:B------:R-:W-:Y:S05]  /*7320*/  BSYNC B0 ;  /* 0x0000000000007941 */ /* 0x000fea0003800000 */
.L_x_239:
        /* <DEDUP_REMOVED lines=12> */
.L_x_242:
[----:B------:R-:W-:Y:S05]  /*73f0*/  BSYNC B0 ;  /* 0x0000000000007941 */ /* 0x000fea0003800000 */
.L_x_241:
        /* <DEDUP_REMOVED lines=12> */
.L_x_244:
[----:B------:R-:W-:Y:S05]  /*74c0*/  BSYNC B0 ;  /* 0x0000000000007941 */ /* 0x000fea0003800000 */
.L_x_243:
        /* <DEDUP_REMOVED lines=12> */
.L_x_246:
[----:B------:R-:W-:Y:S05]  /*7590*/  BSYNC B0 ;  /* 0x0000000000007941 */ /* 0x000fea0003800000 */
.L_x_245:
        /* <DEDUP_REMOVED lines=12> */
.L_x_248:
[----:B------:R-:W-:Y:S05]  /*7660*/  BSYNC B0 ;  /* 0x0000000000007941 */ /* 0x000fea0003800000 */
.L_x_247:
        /* <DEDUP_REMOVED lines=12> */
.L_x_250:
[----:B------:R-:W-:Y:S05]  /*7730*/  BSYNC B0 ;  /* 0x0000000000007941 */ /* 0x000fea0003800000 */
.L_x_249:
        /* <DEDUP_REMOVED lines=12> */
.L_x_252:
[----:B------:R-:W-:Y:S05]  /*7800*/  BSYNC B0 ;  /* 0x0000000000007941 */ /* 0x000fea0003800000 */
.L_x_251:
        /* <DEDUP_REMOVED lines=12> */
.L_x_254:
[----:B------:R-:W-:Y:S05]  /*78d0*/  BSYNC B0 ;  /* 0x0000000000007941 */ /* 0x000fea0003800000 */
.L_x_253:
        /* <DEDUP_REMOVED lines=12> */
.L_x_256:
[----:B------:R-:W-:Y:S05]  /*79a0*/  BSYNC B0 ;  /* 0x0000000000007941 */ /* 0x000fea0003800000 */
.L_x_255:
        /* <DEDUP_REMOVED lines=12> */
.L_x_258:
[----:B------:R-:W-:Y:S05]  /*7a70*/  BSYNC B0 ;  /* 0x0000000000007941 */ /* 0x000fea0003800000 */
.L_x_257:
        /* <DEDUP_REMOVED lines=12> */
.L_x_260:
[----:B------:R-:W-:Y:S05]  /*7b40*/  BSYNC B0 ;  /* 0x0000000000007941 */ /* 0x000fea0003800000 */
.L_x_259:
        /* <DEDUP_REMOVED lines=12> */
.L_x_262:
[----:B------:R-:W-:Y:S05]  /*7c10*/  BSYNC B0 ;  /* 0x0000000000007941 */ /* 0x000fea0003800000 */
.L_x_261:
        /* <DEDUP_REMOVED lines=12> */
.L_x_264:
[----:B------:R-:W-:Y:S05]  /*7ce0*/  BSYNC B0 ;  /* 0x0000000000007941 */ /* 0x000fea0003800000 */
.L_x_263:
        /* <DEDUP_REMOVED lines=12> */
.L_x_266:
[----:B------:R-:W-:Y:S05]  /*7db0*/  BSYNC B0 ;  /* 0x0000000000007941 */ /* 0x000fea0003800000 */
.L_x_265:
        /* <DEDUP_REMOVED lines=12> */
.L_x_268:
[----:B------:R-:W-:Y:S05]  /*7e80*/  BSYNC B0 ;  /* 0x0000000000007941 */ /* 0x000fea0003800000 */
.L_x_267:
        /* <DEDUP_REMOVED lines=12> */
.L_x_270:
[----:B------:R-:W-:Y:S05]  /*7f50*/  BSYNC B0 ;  /* 0x0000000000007941 */ /* 0x000fea0003800000 */
.L_x_269:
[----:B-----5:R-:W-:Y:S01]  /*7f60*/  F2FP.F16.E4M3.UNPACK_B R6, R6 ;  /* 0x00000006ff06723e */ /* 0x020fe200020006ff */
[----:B------:R-:W-:Y:S01]  /*7f70*/  BSSY B0, `(.L_x_271) ;  /* 0x000000a000007945 */ /* 0x000fe20003800000 */
[----:B------:R-:W-:-:S03]  /*7f80*/  ISETP.LT.OR P3, PT, R3, 0x72, !P0 ;  /* 0x000000720300780c */ /* 0x000fc60004761670 */
        /* <DEDUP_REMOVED lines=8> */
.L_x_272:
[----:B------:R-:W-:Y:S05]  /*8010*/  BSYNC B0 ;  /* 0x0000000000007941 */ /* 0x000fea0003800000 */
.L_x_271:
[----:B-----5:R-:W-:Y:S01]  /*8020*/  F2FP.F16.E4M3.UNPACK_B R6, R6 ;  /* 0x00000006ff06723e */ /* 0x020fe200020006ff */
[----:B------:R-:W-:Y:S01]  /*8030*/  BSSY B0, `(.L_x_273) ;  /* 0x000000a000007945 */ /* 0x000fe20003800000 */
[----:B------:R-:W-:-:S03]  /*8040*/  ISETP.LT.OR P2, PT, R3, 0x71, !P1 ;  /* 0x000000710300780c */ /* 0x000fc60004f41670 */
        /* <DEDUP_REMOVED lines=8> */
.L_x_274:
[----:B------:R-:W-:Y:S05]  /*80d0*/  BSYNC B0 ;  /* 0x0000000000007941 */ /* 0x000fea0003800000 */
.L_x_273:
        /* <DEDUP_REMOVED lines=11> */
.L_x_276:
[----:B------:R-:W-:Y:S05]  /*8190*/  BSYNC B0 ;  /* 0x0000000000007941 */ /* 0x000fea0003800000 */
.L_x_275:
        /* <DEDUP_REMOVED lines=11> */
.L_x_278:
[----:B------:R-:W-:Y:S05]  /*8250*/  BSYNC B0 ;  /* 0x0000000000007941 */ /* 0x000fea0003800000 */
.L_x_277:
        /* <DEDUP_REMOVED lines=11> */
.L_x_280:
[----:B------:R-:W-:Y:S05]  /*8310*/  BSYNC B0 ;  /* 0x0000000000007941 */ /* 0x000fea0003800000 */
.L_x_279:
        /* <DEDUP_REMOVED lines=11> */
.L_x_282:
[----:B------:R-:W-:Y:S05]  /*83d0*/  BSYNC B0 ;  /* 0x0000000000007941 */ /* 0x000fea0003800000 */
.L_x_281:
[----:B-----5:R-:W-:Y:S01]  /*83e0*/  F2FP.F16.E4M3.UNPACK_B R6, R6 ;  /* 0x00000006ff06723e */ /* 0x020fe200020006ff */
[----:B------:R-:W-:Y:S01]  /*83f0*/  BSSY B0, `(.L_x_283) ;  /* 0x000000a000007945 */ /* 0x000fe20003800000 */
[----:B------:R-:W-:Y:S02]  /*8400*/  ISETP.LT.OR P1, PT, R3, 0x7a, !P1 ;  /* 0x0000007a0300780c */ /* 0x000fe40004f21670 */
[----:B------:R-:W-:Y:S01]  /*8410*/  PRMT R3, RZ, 0x7610, R3 ;  /* 0x00007610ff037816 */ /* 0x000fe20000000003 */
[----:B0-----:R-:W-:-:S05]  /*8420*/  HADD2.F32 R7, -RZ, R6.H0_H0 ;  /* 0x20000006ff077230 */ /* 0x001fca0000004100 */
[----:B------:R-:W-:-:S04]  /*8430*/  FMUL R7, R7, R2 ;  /* 0x0000000207077220 */ /* 0x000fc80000400000 */
[----:B------:R-:W-:-:S05]  /*8440*/  FFMA R7, R86, R0, R7 ;  /* 0x0000000056077223 */ /* 0x000fca0000000007 */
[----:B------:R-:W-:-:S05]  /*8450*/  F2FP.SATFINITE.E4M3.F32.PACK_AB_MERGE_C R7, RZ, R7, RZ ;  /* 0x00000007ff07723e */ /* 0x000fca00048070ff */
[----:B------:R0:W-:Y:S01]  /*8460*/  @!P2 STG.E.U8 desc[UR12][R8.64+0x78], R7 ;  /* 0x000078070800a986 */ /* 0x0001e2000c10110c */
[----:B------:R-:W-:Y:S05]  /*8470*/  @P1 BRA `(.L_x_284) ;  /* 0x0000000000041947 */ /* 0x000fea0003800000 */
[----:B------:R0:W5:Y:S02]  /*8480*/  LDG.E.U8 R3, desc[UR12][R4.64+0x79] ;  /* 0x0000790c04037981 */ /* 0x000164000c1e1100 */
.L_x_284:
[----:B------:R-:W-:Y:S05]  /*8490*/  BSYNC B0 ;  /* 0x0000000000007941 */ /* 0x000fea0003800000 */
.L_x_283:
[----:B-----5:R-:W-:-:S05]  /*84a0*/  F2FP.F16.E4M3.UNPACK_B R3, R3 ;  /* 0x00000003ff03723e */ /* 0x020fca00020006ff */
[----:B------:R-:W-:-:S05]  /*84b0*/  HADD2.F32 R3, -RZ, R3.H0_H0 ;  /* 0x20000003ff037230 */ /* 0x000fca0000004100 */
[----:B------:R-:W-:-:S04]  /*84c0*/  FMUL R2, R3, R2 ;  /* 0x0000000203027220 */ /* 0x000fc80000400000 */
[----:B------:R-:W-:-:S05]  /*84d0*/  FFMA R2, R87, R0, R2 ;  /* 0x0000000057027223 */ /* 0x000fca0000000002 */
[----:B------:R-:W-:Y:S01]  /*84e0*/  F2FP.SATFINITE.E4M3.F32.PACK_AB_MERGE_C R3, RZ, R2, RZ ;  /* 0x00000002ff03723e */ /* 0x000fe200048070ff */
[----:B------:R-:W-:Y:S06]  /*84f0*/  @P1 EXIT ;  /* 0x000000000000194d */ /* 0x000fec0003800000 */
[----:B------:R-:W-:Y:S01]  /*8500*/  STG.E.U8 desc[UR12][R8.64+0x79], R3 ;  /* 0x0000790308007986 */ /* 0x000fe2000c10110c */
[----:B------:R-:W-:Y:S05]  /*8510*/  EXIT ;  /* 0x000000000000794d */ /* 0x000fea0003800000 */
.L_x_28:
[----:B------:R-:W-:Y:S01]  /*8520*/  ISETP.GE.AND P3, PT, R16, 0x1, PT ;  /* 0x000000011000780c */ /* 0x000fe20003f66270 */
[-C--:B------:R-:W-:Y:S01]  /*8530*/  FMUL R89, R89, R0.reuse ;  /* 0x0000000059597220 */ /* 0x080fe20000400000 */
[-C--:B------:R-:W-:Y:S01]  /*8540*/  FMUL R88, R88, R0.reuse ;  /* 0x0000000058587220 */ /* 0x080fe20000400000 */
[----:B------:R-:W-:Y:S01]  /*8550*/  ISETP.GE.AND P2, PT, R16, 0x9, PT ;  /* 0x000000091000780c */ /* 0x000fe20003f46270 */
[-C--:B------:R-:W-:Y:S01]  /*8560*/  FMUL R90, R90, R0.reuse ;  /* 0x000000005a5a7220 */ /* 0x080fe20000400000 */
[----:B------:R-:W-:Y:S01]  /*8570*/  ISETP.LT.OR P1, PT, R3, 0x2, !P3 ;  /* 0x000000020300780c */ /* 0x000fe20005f21670 */
[-C--:B------:R-:W-:Y:S01]  /*8580*/  FMUL R91, R91, R0.reuse ;  /* 0x000000005b5b7220 */ /* 0x080fe20000400000 */
[----:B------:R-:W-:Y:S01]  /*8590*/  ISETP.LT.OR P0, PT, R3, 0x1, !P3 ;  /* 0x000000010300780c */ /* 0x000fe20005f01670 */
[-C--:B------:R-:W-:Y:S01]  /*85a0*/  FMUL R92, R92, R0.reuse ;  /* 0x000000005c5c7220 */ /* 0x080fe20000400000 */
[----:B------:R-:W-:Y:S01]  /*85b0*/  F2FP.SATFINITE.E4M3.F32.PACK_AB_MERGE_C R89, RZ, R89, RZ ;  /* 0x00000059ff59723e */ /* 0x000fe200048070ff */
[----:B------:R-:W-:Y:S01]  /*85c0*/  FMUL R93, R93, R0 ;  /* 0x000000005d5d7220 */ /* 0x000fe20000400000 */
[----:B------:R-:W-:Y:S01]  /*85d0*/  F2FP.SATFINITE.E4M3.F32.PACK_AB_MERGE_C R5, RZ, R88, RZ ;  /* 0x00000058ff05723e */ /* 0x000fe200048070ff */
[-C--:B------:R-:W-:Y:S01]  /*85e0*/  FMUL R94, R94, R0.reuse ;  /* 0x000000005e5e7220 */ /* 0x080fe20000400000 */
[----:B------:R-:W-:Y:S01]  /*85f0*/  ISETP.LT.OR P4, PT, R3, 0x2, !P2 ;  /* 0x000000020300780c */ /* 0x000fe20005781670 */
[-C--:B------:R-:W-:Y:S01]  /*8600*/  FMUL R95, R95, R0.reuse ;  /* 0x000000005f5f7220 */ /* 0x080fe20000400000 */
[C---:B------:R-:W-:Y:S01]  /*8610*/  ISETP.LT.OR P5, PT, R3.reuse, 0x9, !P3 ;  /* 0x000000090300780c */ /* 0x040fe20005fa1670 */
[-C--:B------:R-:W-:Y:S01]  /*8620*/  FMUL R96, R96, R0.reuse ;  /* 0x0000000060607220 */ /* 0x080fe20000400000 */
[C---:B------:R-:W-:Y:S01]  /*8630*/  ISETP.LT.OR P6, PT, R3.reuse, 0xa, !P3 ;  /* 0x0000000a0300780c */ /* 0x040fe20005fc1670 */
[----:B------:R-:W-:Y:S01]  /*8640*/  @!P1 STG.E.U8 desc[UR12][R14.64+0x1], R89 ;  /* 0x000001590e009986 */ /* 0x000fe2000c10110c */
[----:B------:R-:W-:Y:S01]  /*8650*/  ISETP.LT.OR P1, PT, R3, 0x1, !P2 ;  /* 0x000000010300780c */ /* 0x000fe20005721670 */
[-C--:B------:R-:W-:Y:S01]  /*8660*/  FMUL R97, R97, R0.reuse ;  /* 0x0000000061617220 */ /* 0x080fe20000400000 */
[----:B------:R-:W-:Y:S01]  /*8670*/  F2FP.SATFINITE.E4M3.F32.PACK_AB_MERGE_C R91, RZ, R91, RZ ;  /* 0x0000005bff5b723e */ /* 0x000fe200048070ff */
[----:B------:R0:W-:Y:S01]  /*8680*/  @!P0 STG.E.U8 desc[UR12][R14.64], R5 ;  /* 0x000000050e008986 */ /* 0x0001e2000c10110c */
[----:B------:R-:W-:Y:S01]  /*8690*/  ISETP.LT.OR P0, PT, R3, 0x9, !P2 ;  /* 0x000000090300780c */ /* 0x000fe20005701670 */
[----:B------:R-:W-:Y:S01]  /*86a0*/  FMUL R98, R98, R0 ;  /* 0x0000000062627220 */ /* 0x000fe20000400000 */
[----:B------:R-:W-:Y:S01]  /*86b0*/  F2FP.SATFINITE.E4M3.F32.PACK_AB_MERGE_C R7, RZ, R92, RZ ;  /* 0x0000005cff07723e */ /* 0x000fe200048070ff */
[----:B------:R-:W-:Y:S01]  /*86c0*/  @!P4 STG.E.U8 desc[UR12][R12.64+0x1], R91 ;  /* 0x0000015b0c00c986 */ /* 0x000fe2000c10110c */
[----:B------:R-:W-:Y:S01]  /*86d0*/  F2FP.SATFINITE.E4M3.F32.PACK_AB_MERGE_C R93, RZ, R93, RZ ;  /* 0x0000005dff5d723e */ /* 0x000fe200048070ff */
[----:B------:R-:W-:Y:S01]  /*86e0*/  FMUL R99, R99, R0 ;  /* 0x0000000063637220 */ /* 0x000fe20000400000 */
[----:B------:R-:W-:Y:S01]  /*86f0*/  F2FP.SATFINITE.E4M3.F32.PACK_AB_MERGE_C R17, RZ, R94, RZ ;  /* 0x0000005eff11723e */ /* 0x000fe200048070ff */
[-C--:B------:R-:W-:Y:S01]  /*8700*/  FMUL R100, R100, R0.reuse ;  /* 0x0000000064647220 */ /* 0x080fe20000400000 */
[----:B------:R-:W-:Y:S01]  /*8710*/  ISETP.LT.OR P4, PT, R3, 0x12, !P3 ;  /* 0x000000120300780c */ /* 0x000fe20005f81670 */
[-C--:B------:R-:W-:Y:S01]  /*8720*/  FMUL R101, R101, R0.reuse ;  /* 0x0000000065657220 */ /* 0x080fe20000400000 */
[----:B------:R-:W-:Y:S01]  /*8730*/  F2FP.SATFINITE.E4M3.F32.PACK_AB_MERGE_C R95, RZ, R95, RZ ;  /* 0x0000005fff5f723e */ /* 0x000fe200048070ff */
[----:B------:R-:W-:Y:S01]  /*8740*/  FMUL R102, R102, R0 ;  /* 0x0000000066667220 */ /* 0x000fe20000400000 */
[----:B0-----:R-:W-:Y:S01]  /*8750*/  F2FP.SATFINITE.E4M3.F32.PACK_AB_MERGE_C R5, RZ, R90, RZ ;  /* 0x0000005aff05723e */ /* 0x001fe200048070ff */
[-C--:B------:R-:W-:Y:S01]  /*8760*/  FMUL R103, R103, R0.reuse ;  /* 0x0000000067677220 */ /* 0x080fe20000400000 */
[----:B------:R-:W-:Y:S01]  /*8770*/  F2FP.SATFINITE.E4M3.F32.PACK_AB_MERGE_C R97, RZ, R97, RZ ;  /* 0x00000061ff61723e */ /* 0x000fe200048070ff */
[-C--:B------:R-:W-:Y:S01]  /*8780*/  FMUL R104, R104, R0.reuse ;  /* 0x0000000068687220 */ /* 0x080fe20000400000 */
[----:B------:R-:W-:Y:S01]  /*8790*/  F2FP.SATFINITE.E4M3.F32.PACK_AB_MERGE_C R99, RZ, R99, RZ ;  /* 0x00000063ff63723e */ /* 0x000fe200048070ff */
[----:B------:R0:W-:Y:S01]  /*87a0*/  @!P1 STG.E.U8 desc[UR12][R12.64], R5 ;  /* 0x000000050c009986 */ /* 0x0001e2000c10110c */
[----:B------:R-:W-:Y:S01]  /*87b0*/  ISETP.LT.OR P1, PT, R3, 0xa, !P2 ;  /* 0x0000000a0300780c */ /* 0x000fe20005721670 */
[-C--:B------:R-:W-:Y:S01]  /*87c0*/  FMUL R105, R105, R0.reuse ;  /* 0x0000000069697220 */ /* 0x080fe20000400000 */
[----:B------:R-:W-:Y:S01]  /*87d0*/  F2FP.SATFINITE.E4M3.F32.PACK_AB_MERGE_C R101, RZ, R101, RZ ;  /* 0x00000065ff65723e */ /* 0x000fe200048070ff */
[----:B------:R1:W-:Y:S01]  /*87e0*/  @!P5 STG.E.U8 desc[UR12][R14.64+0x8], R7 ;  /* 0x000008070e00d986 */ /* 0x0003e2000c10110c */
[C---:B------:R-:W-:Y:S01]  /*87f0*/  ISETP.LT.OR P5, PT, R3.reuse, 0x11, !P2 ;  /* 0x000000110300780c */ /* 0x040fe200057a1670 */
[-C--:B------:R-:W-:Y:S01]  /*8800*/  FMUL R106, R106, R0.reuse ;  /* 0x000000006a6a7220 */ /* 0x080fe20000400000 */
[----:B------:R-:W-:Y:S01]  /*8810*/  F2FP.SATFINITE.E4M3.F32.PACK_AB_MERGE_C R103, RZ, R103, RZ ;  /* 0x00000067ff67723e */ /* 0x000fe200048070ff */
[----:B------:R-:W-:Y:S01]  /*8820*/  @!P6 STG.E.U8 desc[UR12][R14.64+0x9], R93 ;  /* 0x0000095d0e00e986 */ /* 0x000fe2000c10110c */
[----:B------:R-:W-:Y:S01]  /*8830*/  ISETP.LT.OR P6, PT, R3, 0x12, !P2 ;  /* 0x000000120300780c */ /* 0x000fe200057c1670 */
[-C--:B------:R-:W-:Y:S01]  /*8840*/  FMUL R107, R107, R0.reuse ;  /* 0x000000006b6b7220 */ /* 0x080fe20000400000 */
[-C--:B------:R-:W-:Y:S01]  /*8850*/  FMUL R108, R108, R0.reuse ;  /* 0x000000006c6c7220 */ /* 0x080fe20000400000 */
[----:B------:R2:W-:Y:S01]  /*8860*/  @!P0 STG.E.U8 desc[UR12][R12.64+0x8], R17 ;  /* 0x000008110c008986 */ /* 0x0005e2000c10110c */
[----:B------:R-:W-:Y:S01]  /*8870*/  ISETP.LT.OR P0, PT, R3, 0x11, !P3 ;  /* 0x000000110300780c */ /* 0x000fe20005f01670 */
[----:B------:R-:W-:Y:S01]  /*8880*/  FMUL R109, R109, R0 ;  /* 0x000000006d6d7220 */ /* 0x000fe20000400000 */
[----:B0-----:R-:W-:Y:S01]  /*8890*/  F2FP.SATFINITE.E4M3.F32.PACK_AB_MERGE_C R5, RZ, R96, RZ ;  /* 0x00000060ff05723e */ /* 0x001fe200048070ff */
[----:B------:R-:W-:Y:S01]  /*88a0*/  @!P1 STG.E.U8 desc[UR12][R12.64+0x9], R95 ;  /* 0x0000095f0c009986 */ /* 0x000fe2000c10110c */
[----:B-1----:R-:W-:Y:S01]  /*88b0*/  F2FP.SATFINITE.E4M3.F32.PACK_AB_MERGE_C R7, RZ, R98, RZ ;  /* 0x00000062ff07723e */ /* 0x002fe200048070ff */
[-C--:B------:R-:W-:Y:S01]  /*88c0*/  FMUL R110, R110, R0.reuse ;  /* 0x000000006e6e7220 */ /* 0x080fe20000400000 */
[C---:B------:R-:W-:Y:S01]  /*88d0*/  ISETP.LT.OR P1, PT, R3.reuse, 0x19, !P3 ;  /* 0x000000190300780c */ /* 0x040fe20005f21670 */
[----:B------:R-:W-:Y:S01]  /*88e0*/  @!P4 STG.E.U8 desc[UR12][R14.64+0x11], R97 ;  /* 0x000011610e00c986 */ /* 0x000fe2000c10110c */
[----:B------:R-:W-:Y:S01]  /*88f0*/  ISETP.LT.OR P4, PT, R3, 0x1a, !P3 ;  /* 0x0000001a0300780c */ /* 0x000fe20005f81670 */
[-C--:B------:R-:W-:Y:S01]  /*8900*/  FMUL R111, R111, R0.reuse ;  /* 0x000000006f6f7220 */ /* 0x080fe20000400000 */
[----:B------:R-:W-:Y:S01]  /*8910*/  F2FP.SATFINITE.E4M3.F32.PACK_AB_MERGE_C R105, RZ, R105, RZ ;  /* 0x00000069ff69723e */ /* 0x000fe200048070ff */
[----:B------:R-:W-:Y:S01]  /*8920*/  FMUL R112, R112, R0 ;  /* 0x0000000070707220 */ /* 0x000fe20000400000 */
[----:B--2---:R-:W-:Y:S01]  /*8930*/  F2FP.SATFINITE.E4M3.F32.PACK_AB_MERGE_C R17, RZ, R104, RZ ;  /* 0x00000068ff11723e */ /* 0x004fe200048070ff */
        /* <DEDUP_REMOVED lines=10> */
[----:B------:R-:W-:Y:S01]  /*89e0*/  FMUL R115, R115, R0 ;  /* 0x0000000073737220 */ /* 0x000fe20000400000 */
[----:B------:R-:W-:Y:S01]  /*89f0*/  F2FP.SATFINITE.E4M3.F32.PACK_AB_MERGE_C R111, RZ, R111, RZ ;  /* 0x0000006fff6f723e */ /* 0x000fe200048070ff */
[----:B------:R-:W-:Y:S01]  /*8a00*/  @!P4 STG.E.U8 desc[UR12][R14.64+0x19], R101 ;  /* 0x000019650e00c986 */ /* 0x000fe2000c10110c */
[----:B0-----:R-:W-:Y:S01]  /*8a10*/  F2FP.SATFINITE.E4M3.F32.PACK_AB_MERGE_C R5, RZ, R100, RZ ;  /* 0x00000064ff05723e */ /* 0x001fe200048070ff */
[-C--:B------:R-:W-:Y:S01]  /*8a20*/  FMUL R116, R116, R0.reuse ;  /* 0x0000000074747220 */ /* 0x080fe20000400000 */
[----:B------:R-:W-:Y:S01]  /*8a30*/  ISETP.LT.OR P4, PT, R3, 0x22, !P2 ;  /* 0x000000220300780c */ /* 0x000fe20005781670 */
[----:B------:R-:W-:Y:S01]  /*8a40*/  FMUL R117, R117, R0 ;  /* 0x0000000075757220 */ /* 0x000fe20000400000 */
[----:B-1----:R-:W-:Y:S01]  /*8a50*/  F2FP.SATFINITE.E4M3.F32.PACK_AB_MERGE_C R7, RZ, R102, RZ ;  /* 0x00000066ff07723e */ /* 0x002fe200048070ff */
[----:B------:R0:W-:Y:S01]  /*8a60*/  @!P1 STG.E.U8 desc[UR12][R14.64+0x18], R5 ;  /* 0x000018050e009986 */ /* 0x0001e2000c10110c */
[C---:B------:R-:W-:Y:S01]  /*8a70*/  ISETP.LT.OR P1, PT, R3.reuse, 0x22, !P3 ;  /* 0x000000220300780c */ /* 0x040fe20005f21670 */
[-C--:B------:R-:W-:Y:S01]  /*8a80*/  FMUL R118, R118, R0.reuse ;  /* 0x0000000076767220 */ /* 0x080fe20000400000 */
[----:B------:R-:W-:Y:S01]  /*8a90*/  F2FP.SATFINITE.E4M3.F32.PACK_AB_MERGE_C R113, RZ, R113, RZ ;  /* 0x00000071ff71723e */ /* 0x000fe200048070ff */
[----:B------:R1:W-:Y:S01]  /*8aa0*/  @!P5 STG.E.U8 desc[UR12][R12.64+0x18], R7 ;  /* 0x000018070c00d986 */ /* 0x0003e2000c10110c */
[----:B------:R-:W-:Y:S01]  /*8ab0*/  ISETP.LT.OR P5, PT, R3, 0x29, !P3 ;  /* 0x000000290300780c */ /* 0x000fe20005fa1670 */
[-C--:B------:R-:W-:Y:S01]  /*8ac0*/  FMUL R119, R119, R0.reuse ;  /* 0x0000000077777220 */ /* 0x080fe20000400000 */
[----:B------:R-:W-:Y:S01]  /*8ad0*/  F2FP.SATFINITE.E4M3.F32.PACK_AB_MERGE_C R115, RZ, R115, RZ ;  /* 0x00000073ff73723e */ /* 0x000fe200048070ff */
[----:B------:R-:W-:Y:S01]  /*8ae0*/  @!P6 STG.E.U8 desc[UR12][R12.64+0x19], R103 ;  /* 0x000019670c00e986 */ /* 0x000fe2000c10110c */
[C---:B------:R-:W-:Y:S01]  /*8af0*/  ISETP.LT.OR P6, PT, R3.reuse, 0x2a, !P3 ;  /* 0x0000002a0300780c */ /* 0x040fe20005fc1670 */
[-C--:B------:R-:W-:Y:S01]  /*8b00*/  FMUL R120, R120, R0.reuse ;  /* 0x0000000078787220 */ /* 0x080fe20000400000 */
[----:B------:R-:W-:Y:S01]  /*8b10*/  F2FP.SATFINITE.E4M3.F32.PACK_AB_MERGE_C R117, RZ, R117, RZ ;  /* 0x00000075ff75723e */ /* 0x000fe200048070ff */
        /* <DEDUP_REMOVED lines=25> */
[----:B------:R-:W-:Y:S01]  /*8cb0*/  FMUL R128, R128, R0 ;  /* 0x0000000080807220 */ /* 0x000fe20000400000 */
[----:B0-----:R-:W-:Y:S01]  /*8cc0*/  F2FP.SATFINITE.E4M3.F32.PACK_AB_MERGE_C R5, RZ, R110, RZ ;  /* 0x0000006eff05723e */ /* 0x001fe200048070ff */
[----:B------:R-:W-:Y:S01]  /*8cd0*/  @!P4 STG.E.U8 desc[UR12][R12.64+0x29], R111 ;  /* 0x0000296f0c00c986 */ /* 0x000fe2000c10110c */
        /* <DEDUP_REMOVED lines=88> */
[C---:B------:R-:W-:Y:S01]  /*9260*/  ISETP.LT.OR P4, PT, R3.reuse, 0x61, !P3 ;  /* 0x000000610300780c */ /* 0x040fe20005f81670 */
[----:B------:R-:W-:Y:S01]  /*9270*/  FMUL R26, R26, R0 ;  /* 0x000000001a1a7220 */ /* 0x000fe20000400000 */
[----:B-1----:R-:W-:Y:S01]  /*9280*/  F2FP.SATFINITE.E4M3.F32.PACK_AB_MERGE_C R7, RZ, R132, RZ ;  /* 0x00000084ff07723e */ /* 0x002fe200048070ff */
[----:B------:R0:W-:Y:S01]  /*9290*/  @!P1 STG.E.U8 desc[UR12][R12.64+0x50], R5 ;  /* 0x000050050c009986 */ /* 0x0001e2000c10110c */
[----:B------:R-:W-:Y:S01]  /*92a0*/  ISETP.LT.OR P1, PT, R3, 0x5a, !P2 ;  /* 0x0000005a0300780c */ /* 0x000fe20005721670 */
[-C--:B------:R-:W-:Y:S01]  /*92b0*/  FMUL R27, R27, R0.reuse ;  /* 0x000000001b1b7220 */ /* 0x080fe20000400000 */
[----:B------:R-:W-:Y:S01]  /*92c0*/  F2FP.SATFINITE.E4M3.F32.PACK_AB_MERGE_C R151, RZ, R151, RZ ;  /* 0x00000097ff97723e */ /* 0x000fe200048070ff */
[----:B------:R1:W-:Y:S01]  /*92d0*/  @!P5 STG.E.U8 desc[UR12][R14.64+0x58], R7 ;  /* 0x000058070e00d986 */ /* 0x0003e2000c10110c */
[----:B------:R-:W-:Y:S01]  /*92e0*/  ISETP.LT.OR P5, PT, R3, 0x62, !P3 ;  /* 0x000000620300780c */ /* 0x000fe20005fa1670 */
[-C--:B------:R-:W-:Y:S01]  /*92f0*/  FMUL R28, R28, R0.reuse ;  /* 0x000000001c1c7220 */ /* 0x080fe20000400000 */
[-C--:B------:R-:W-:Y:S01]  /*9300*/  FMUL R29, R29, R0.reuse ;  /* 0x000000001d1d7220 */ /* 0x080fe20000400000 */
[----:B------:R-:W-:Y:S01]  /*9310*/  @!P6 STG.E.U8 desc[UR12][R14.64+0x59], R133 ;  /* 0x000059850e00e986 */ /* 0x000fe2000c10110c */
[----:B------:R-:W-:Y:S01]  /*9320*/  ISETP.LT.OR P6, PT, R3, 0x61, !P2 ;  /* 0x000000610300780c */ /* 0x000fe200057c1670 */
[----:B------:R-:W-:Y:S01]  /*9330*/  FMUL R30, R30, R0 ;  /* 0x000000001e1e7220 */ /* 0x000fe20000400000 */
[----:B------:R-:W-:Y:S01]  /*9340*/  F2FP.SATFINITE.E4M3.F32.PACK_AB_MERGE_C R25, RZ, R25, RZ ;  /* 0x00000019ff19723e */ /* 0x000fe200048070ff */
[----:B------:R2:W-:Y:S01]  /*9350*/  @!P0 STG.E.U8 desc[UR12][R12.64+0x58], R17 ;  /* 0x000058110c008986 */ /* 0x0005e2000c10110c */
[----:B0-----:R-:W-:Y:S01]  /*9360*/  F2FP.SATFINITE.E4M3.F32.PACK_AB_MERGE_C R5, RZ, R136, RZ ;  /* 0x00000088ff05723e */ /* 0x001fe200048070ff */
[----:B------:R-:W-:Y:S01]  /*9370*/  FMUL R31, R31, R0 ;  /* 0x000000001f1f7220 */ /* 0x000fe20000400000 */
[C---:B------:R-:W-:Y:S01]  /*9380*/  ISETP.LT.OR P0, PT, R3.reuse, 0x62, !P2 ;  /* 0x000000620300780c */ /* 0x040fe20005701670 */
[----:B------:R-:W-:Y:S01]  /*9390*/  @!P1 STG.E.U8 desc[UR12][R12.64+0x59], R135 ;  /* 0x000059870c009986 */ /* 0x000fe2000c10110c */
[----:B-1----:R-:W-:Y:S01]  /*93a0*/  F2FP.SATFINITE.E4M3.F32.PACK_AB_MERGE_C R7, RZ, R138, RZ ;  /* 0x0000008aff07723e */ /* 0x002fe200048070ff */
[-C--:B------:R-:W-:Y:S01]  /*93b0*/  FMUL R32, R32, R0.reuse ;  /* 0x0000000020207220 */ /* 0x080fe20000400000 */
[C---:B------:R-:W-:Y:S01]  /*93c0*/  ISETP.LT.OR P1, PT, R3.reuse, 0x71, !P3 ;  /* 0x000000710300780c */ /* 0x040fe20005f21670 */
[----:B------:R0:W-:Y:S01]  /*93d0*/  @!P4 STG.E.U8 desc[UR12][R14.64+0x60], R5 ;  /* 0x000060050e00c986 */ /* 0x0001e2000c10110c */
[----:B------:R-:W-:Y:S01]  /*93e0*/  ISETP.LT.OR P4, PT, R3, 0x69, !P3 ;  /* 0x000000690300780c */ /* 0x000fe20005f81670 */
[-C--:B------:R-:W-:Y:S01]  /*93f0*/  FMUL R33, R33, R0.reuse ;  /* 0x0000000021217220 */ /* 0x080fe20000400000 */
[----:B------:R-:W-:Y:S01]  /*9400*/  F2FP.SATFINITE.E4M3.F32.PACK_AB_MERGE_C R27, RZ, R27, RZ ;  /* 0x0000001bff1b723e */ /* 0x000fe200048070ff */
[----:B------:R-:W-:Y:S01]  /*9410*/  @!P5 STG.E.U8 desc[UR12][R14.64+0x61], R137 ;  /* 0x000061890e00d986 */ /* 0x000fe2000c10110c */
[C---:B------:R-:W-:Y:S01]  /*9420*/  ISETP.LT.OR P5, PT, R3.reuse, 0x6a, !P3 ;  /* 0x0000006a0300780c */ /* 0x040fe20005fa1670 */
[----:B------:R-:W-:Y:S01]  /*9430*/  FMUL R34, R34, R0 ;  /* 0x0000000022227220 */ /* 0x000fe20000400000 */
[----:B--2---:R-:W-:Y:S01]  /*9440*/  F2FP.SATFINITE.E4M3.F32.PACK_AB_MERGE_C R17, RZ, R144, RZ ;  /* 0x00000090ff11723e */ /* 0x004fe200048070ff */
[----:B------:R1:W-:Y:S01]  /*9450*/  @!P6 STG.E.U8 desc[UR12][R12.64+0x60], R7 ;  /* 0x000060070c00e986 */ /* 0x0003e2000c10110c */
[----:B------:R-:W-:Y:S01]  /*9460*/  ISETP.LT.OR P6, PT, R3, 0x69, !P2 ;  /* 0x000000690300780c */ /* 0x000fe200057c1670 */
[----:B------:R-:W-:Y:S01]  /*9470*/  FMUL R35, R35, R0 ;  /* 0x0000000023237220 */ /* 0x000fe20000400000 */
[----:B------:R-:W-:Y:S01]  /*9480*/  F2FP.SATFINITE.E4M3.F32.PACK_AB_MERGE_C R29, RZ, R29, RZ ;  /* 0x0000001dff1d723e */ /* 0x000fe200048070ff */
[----:B------:R-:W-:Y:S01]  /*9490*/  @!P0 STG.E.U8 desc[UR12][R12.64+0x61], R139 ;  /* 0x0000618b0c008986 */ /* 0x000fe2000c10110c */
[----:B0-----:R-:W-:Y:S01]  /*94a0*/  F2FP.SATFINITE.E4M3.F32.PACK_AB_MERGE_C R5, RZ, R140, RZ ;  /* 0x0000008cff05723e */ /* 0x001fe200048070ff */
[-C--:B------:R-:W-:Y:S01]  /*94b0*/  FMUL R36, R36, R0.reuse ;  /* 0x0000000024247220 */ /* 0x080fe20000400000 */
[----:B------:R-:W-:Y:S01]  /*94c0*/  ISETP.LT.OR P0, PT, R3, 0x6a, !P2 ;  /* 0x0000006a0300780c */ /* 0x000fe20005701670 */
[-C--:B------:R-:W-:Y:S01]  /*94d0*/  FMUL R37, R37, R0.reuse ;  /* 0x0000000025257220 */ /* 0x080fe20000400000 */
[----:B------:R-:W-:Y:S01]  /*94e0*/  F2FP.SATFINITE.E4M3.F32.PACK_AB_MERGE_C R31, RZ, R31, RZ ;  /* 0x0000001fff1f723e */ /* 0x000fe200048070ff */
[----:B------:R0:W-:Y:S01]  /*94f0*/  @!P4 STG.E.U8 desc[UR12][R14.64+0x68], R5 ;  /* 0x000068050e00c986 */ /* 0x0001e2000c10110c */
[C---:B------:R-:W-:Y:S01]  /*9500*/  ISETP.LT.OR P4, PT, R3.reuse, 0x72, !P3 ;  /* 0x000000720300780c */ /* 0x040fe20005f81670 */
[----:B------:R-:W-:Y:S01]  /*9510*/  FMUL R38, R38, R0 ;  /* 0x0000000026267220 */ /* 0x000fe20000400000 */
[----:B-1----:R-:W-:Y:S01]  /*9520*/  F2FP.SATFINITE.E4M3.F32.PACK_AB_MERGE_C R7, RZ, R142, RZ ;  /* 0x0000008eff07723e */ /* 0x002fe200048070ff */
        /* <DEDUP_REMOVED lines=9> */
[----:B0-----:R-:W-:Y:S01]  /*95c0*/  F2FP.SATFINITE.E4M3.F32.PACK_AB_MERGE_C R5, RZ, R146, RZ ;  /* 0x00000092ff05723e */ /* 0x001fe200048070ff */
[-C--:B------:R-:W-:Y:S01]  /*95d0*/  FMUL R41, R41, R0.reuse ;  /* 0x0000000029297220 */ /* 0x080fe20000400000 */
[C---:B------:R-:W-:Y:S01]  /*95e0*/  ISETP.GE.AND P0, PT, R16.reuse, 0x49, PT ;  /* 0x000000491000780c */ /* 0x040fe20003f06270 */
[----:B------:R0:W-:Y:S01]  /*95f0*/  @!P1 STG.E.U8 desc[UR12][R14.64+0x70], R17 ;  /* 0x000070110e009986 */ /* 0x0001e2000c10110c */
[----:B------:R-:W-:Y:S01]  /*9600*/  ISETP.GE.AND P1, PT, R16, 0x41, PT ;  /* 0x000000411000780c */ /* 0x000fe20003f26270 */
[-C--:B------:R-:W-:Y:S01]  /*9610*/  FMUL R42, R42, R0.reuse ;  /* 0x000000002a2a7220 */ /* 0x080fe20000400000 */
[----:B------:R-:W-:Y:S01]  /*9620*/  F2FP.SATFINITE.E4M3.F32.PACK_AB_MERGE_C R37, RZ, R37, RZ ;  /* 0x00000025ff25723e */ /* 0x000fe200048070ff */
[----:B------:R-:W-:Y:S01]  /*9630*/  @!P4 STG.E.U8 desc[UR12][R14.64+0x71], R145 ;  /* 0x000071910e00c986 */ /* 0x000fe2000c10110c */
[----:B------:R-:W-:Y:S01]  /*9640*/  ISETP.LT.OR P4, PT, R3, 0x79, !P3 ;  /* 0x000000790300780c */ /* 0x000fe20005f81670 */
[-C--:B------:R-:W-:Y:S01]  /*9650*/  FMUL R43, R43, R0.reuse ;  /* 0x000000002b2b7220 */ /* 0x080fe20000400000 */
[C---:B------:R-:W-:Y:S01]  /*9660*/  ISETP.LT.OR P3, PT, R3.reuse, 0x7a, !P3 ;  /* 0x0000007a0300780c */ /* 0x040fe20005f61670 */
[----:B------:R2:W-:Y:S01]  /*9670*/  @!P5 STG.E.U8 desc[UR12][R12.64+0x70], R5 ;  /* 0x000070050c00d986 */ /* 0x0005e2000c10110c */
[C---:B------:R-:W-:Y:S01]  /*9680*/  ISETP.LT.OR P5, PT, R3.reuse, 0x79, !P2 ;  /* 0x000000790300780c */ /* 0x040fe200057a1670 */
[-C--:B------:R-:W-:Y:S01]  /*9690*/  FMUL R44, R44, R0.reuse ;  /* 0x000000002c2c7220 */ /* 0x080fe20000400000 */
[C---:B------:R-:W-:Y:S01]  /*96a0*/  ISETP.LT.OR P2, PT, R3.reuse, 0x7a, !P2 ;  /* 0x0000007a0300780c */ /* 0x040fe20005741670 */
[----:B------:R-:W-:Y:S01]  /*96b0*/  @!P6 STG.E.U8 desc[UR12][R12.64+0x71], R147 ;  /* 0x000071930c00e986 */ /* 0x000fe2000c10110c */
[----:B------:R-:W-:Y:S01]  /*96c0*/  ISETP.LT.OR P6, PT, R3, 0x1, !P1 ;  /* 0x000000010300780c */ /* 0x000fe20004fc1670 */
[----:B------:R-:W-:Y:S01]  /*96d0*/  FMUL R45, R45, R0 ;  /* 0x000000002d2d7220 */ /* 0x000fe20000400000 */
[----:B-1----:R-:W-:Y:S01]  /*96e0*/  F2FP.SATFINITE.E4M3.F32.PACK_AB_MERGE_C R7, RZ, R150, RZ ;  /* 0x00000096ff07723e */ /* 0x002fe200048070ff */
[----:B------:R-:W-:Y:S01]  /*96f0*/  FMUL R46, R46, R0 ;  /* 0x000000002e2e7220 */ /* 0x000fe20000400000 */
[----:B0-----:R-:W-:Y:S01]  /*9700*/  F2FP.SATFINITE.E4M3.F32.PACK_AB_MERGE_C R17, RZ, R24, RZ ;  /* 0x00000018ff11723e */ /* 0x001fe200048070ff */
[----:B------:R-:W-:Y:S01]  /*9710*/  FMUL R47, R47, R0 ;  /* 0x000000002f2f7220 */ /* 0x000fe20000400000 */
[----:B------:R-:W-:Y:S01]  /*9720*/  F2FP.SATFINITE.E4M3.F32.PACK_AB_MERGE_C R39, RZ, R39, RZ ;  /* 0x00000027ff27723e */ /* 0x000fe200048070ff */
[----:B------:R-:W-:Y:S01]  /*9730*/  @!P3 STG.E.U8 desc[UR12][R14.64+0x79], R149 ;  /* 0x000079950e00b986 */ /* 0x000fe2000c10110c */
[----:B--2---:R-:W-:Y:S01]  /*9740*/  F2FP.SATFINITE.E4M3.F32.PACK_AB_MERGE_C R5, RZ, R148, RZ ;  /* 0x00000094ff05723e */ /* 0x004fe200048070ff */
[-C--:B------:R-:W-:Y:S01]  /*9750*/  FMUL R48, R48, R0.reuse ;  /* 0x0000000030307220 */ /* 0x080fe20000400000 */
        /* <DEDUP_REMOVED lines=18> */
[----:B0-----:R-:W-:Y:S01]  /*9880*/  F2FP.SATFINITE.E4M3.F32.PACK_AB_MERGE_C R5, RZ, R26, RZ ;  /* 0x0000001aff05723e */ /* 0x001fe200048070ff */
[-C--:B------:R-:W-:Y:S01]  /*9890*/  FMUL R54, R54, R0.reuse ;  /* 0x0000000036367220 */ /* 0x080fe20000400000 */
[----:B------:R-:W-:Y:S01]  /*98a0*/  F2FP.SATFINITE.E4M3.F32.PACK_AB_MERGE_C R49, RZ, R49, RZ ;  /* 0x00000031ff31723e */ /* 0x000fe200048070ff */
[----:B------:R-:W-:Y:S01]  /*98b0*/  @!P2 STG.E.U8 desc[UR12][R10.64+0x1], R25 ;  /* 0x000001190a00a986 */ /* 0x000fe2000c10110c */
[----:B------:R-:W-:Y:S01]  /*98c0*/  ISETP.LT.OR P2, PT, R3, 0x11, !P0 ;  /* 0x000000110300780c */ /* 0x000fe20004741670 */
[----:B------:R-:W-:Y:S01]  /*98d0*/  FMUL R55, R55, R0 ;  /* 0x0000000037377220 */ /* 0x000fe20000400000 */
[----:B-1----:R-:W-:Y:S01]  /*98e0*/  F2FP.SATFINITE.E4M3.F32.PACK_AB_MERGE_C R7, RZ, R28, RZ ;  /* 0x0000001cff07723e */ /* 0x002fe200048070ff */
[----:B------:R0:W-:Y:S01]  /*98f0*/  @!P3 STG.E.U8 desc[UR12][R8.64], R5 ;  /* 0x000000050800b986 */ /* 0x0001e2000c10110c */
[C---:B------:R-:W-:Y:S01]  /*9900*/  ISETP.LT.OR P3, PT, R3.reuse, 0x9, !P0 ;  /* 0x000000090300780c */ /* 0x040fe20004761670 */
[----:B------:R-:W-:Y:S01]  /*9910*/  FMUL R56, R56, R0 ;  /* 0x0000000038387220 */ /* 0x000fe20000400000 */
        /* <DEDUP_REMOVED lines=86> */
[----:B------:R-:W-:Y:S01]  /*9e80*/  FMUL R80, R80, R0 ;  /* 0x0000000050507220 */ /* 0x000fe20000400000 */
[----:B--2---:R-:W-:Y:S01]  /*9e90*/  F2FP.SATFINITE.E4M3.F32.PACK_AB_MERGE_C R13, RZ, R54, RZ ;  /* 0x00000036ff0d723e */ /* 0x004fe200048070ff */
[-C--:B------:R-:W-:Y:S01]  /*9ea0*/  FMUL R81, R81, R0.reuse ;  /* 0x0000000051517220 */ /* 0x080fe20000400000 */
        /* <DEDUP_REMOVED lines=14> */
[C---:B------:R-:W-:Y:S01]  /*9f90*/  ISETP.LT.OR P4, PT, R3.reuse, 0x42, !P1 ;  /* 0x000000420300780c */ /* 0x040fe20004f81670 */
[----:B------:R-:W-:Y:S01]  /*9fa0*/  FMUL R86, R86, R0 ;  /* 0x0000000056567220 */ /* 0x000fe20000400000 */
[----:B-1----:R-:W-:Y:S01]  /*9fb0*/  F2FP.SATFINITE.E4M3.F32.PACK_AB_MERGE_C R7, RZ, R52, RZ ;  /* 0x00000034ff07723e */ /* 0x002fe200048070ff */
[----:B------:R0:W-:Y:S01]  /*9fc0*/  @!P3 STG.E.U8 desc[UR12][R8.64+0x30], R5 ;  /* 0x000030050800b986 */ /* 0x0001e2000c10110c */
[----:B------:R-:W-:Y:S01]  /*9fd0*/  ISETP.LT.OR P3, PT, R3, 0x3a, !P0 ;  /* 0x0000003a0300780c */ /* 0x000fe20004761670 */
[----:B------:R-:W-:Y:S01]  /*9fe0*/  FMUL R0, R87, R0 ;  /* 0x0000000057007220 */ /* 0x000fe20000400000 */
[----:B------:R-:W-:Y:S01]  /*9ff0*/  F2FP.SATFINITE.E4M3.F32.PACK_AB_MERGE_C R81, RZ, R81, RZ ;  /* 0x00000051ff51723e */ /* 0x000fe200048070ff */
[----:B------:R1:W-:Y:S01]  /*a000*/  @!P5 STG.E.U8 desc[UR12][R10.64+0x38], R7 ;  /* 0x000038070a00d986 */ /* 0x0003e2000c10110c */
[----:B------:R-:W-:-:S02]  /*a010*/  ISETP.LT.OR P5, PT, R3, 0x41, !P0 ;  /* 0x000000410300780c */ /* 0x000fc400047a1670 */
[----:B------:R-:W-:Y:S01]  /*a020*/  F2FP.SATFINITE.E4M3.F32.PACK_AB_MERGE_C R83, RZ, R83, RZ ;  /* 0x00000053ff53723e */ /* 0x000fe200048070ff */
[----:B------:R-:W-:Y:S01]  /*a030*/  @!P6 STG.E.U8 desc[UR12][R10.64+0x39], R53 ;  /* 0x000039350a00e986 */ /* 0x000fe2000c10110c */
[C---:B------:R-:W-:Y:S02]  /*a040*/  ISETP.LT.OR P6, PT, R3.reuse, 0x42, !P0 ;  /* 0x000000420300780c */ /* 0x040fe400047c1670 */
[----:B------:R-:W-:Y:S01]  /*a050*/  F2FP.SATFINITE.E4M3.F32.PACK_AB_MERGE_C R85, RZ, R85, RZ ;  /* 0x00000055ff55723e */ /* 0x000fe200048070ff */
[----:B------:R2:W-:Y:S01]  /*a060*/  @!P2 STG.E.U8 desc[UR12][R8.64+0x38], R13 ;  /* 0x0000380d0800a986 */ /* 0x0005e2000c10110c */
[----:B------:R-:W-:Y:S02]  /*a070*/  ISETP.LT.OR P2, PT, R3, 0x41, !P1 ;  /* 0x000000410300780c */ /* 0x000fe40004f41670 */
[----:B0-----:R-:W-:Y:S01]  /*a080*/  F2FP.SATFINITE.E4M3.F32.PACK_AB_MERGE_C R5, RZ, R56, RZ ;  /* 0x00000038ff05723e */ /* 0x001fe200048070ff */
[----:B------:R-:W-:Y:S01]  /*a090*/  @!P3 STG.E.U8 desc[UR12][R8.64+0x39], R55 ;  /* 0x000039370800b986 */ /* 0x000fe2000c10110c */
[----:B-1----:R-:W-:-:S02]  /*a0a0*/  F2FP.SATFINITE.E4M3.F32.PACK_AB_MERGE_C R7, RZ, R58, RZ ;  /* 0x0000003aff07723e */ /* 0x002fc400048070ff */
[C---:B------:R-:W-:Y:S01]  /*a0b0*/  ISETP.LT.OR P3, PT, R3.reuse, 0x49, !P1 ;  /* 0x000000490300780c */ /* 0x040fe20004f61670 */
[----:B------:R-:W-:Y:S01]  /*a0c0*/  @!P4 STG.E.U8 desc[UR12][R10.64+0x41], R57 ;  /* 0x000041390a00c986 */ /* 0x000fe2000c10110c */
[----:B------:R-:W-:Y:S02]  /*a0d0*/  ISETP.LT.OR P4, PT, R3, 0x4a, !P1 ;  /* 0x0000004a0300780c */ /* 0x000fe40004f81670 */
[----:B--2---:R-:W-:-:S03]  /*a0e0*/  F2FP.SATFINITE.E4M3.F32.PACK_AB_MERGE_C R13, RZ, R64, RZ ;  /* 0x00000040ff0d723e */ /* 0x004fc600048070ff */
[----:B------:R0:W-:Y:S01]  /*a0f0*/  @!P2 STG.E.U8 desc[UR12][R10.64+0x40], R5 ;  /* 0x000040050a00a986 */ /* 0x0001e2000c10110c */
[----:B------:R-:W-:-:S03]  /*a100*/  ISETP.LT.OR P2, PT, R3, 0x51, !P1 ;  /* 0x000000510300780c */ /* 0x000fc60004f41670 */
[----:B------:R1:W-:Y:S01]  /*a110*/  @!P5 STG.E.U8 desc[UR12][R8.64+0x40], R7 ;  /* 0x000040070800d986 */ /* 0x0003e2000c10110c */
[----:B------:R-:W-:-:S03]  /*a120*/  ISETP.LT.OR P5, PT, R3, 0x49, !P0 ;  /* 0x000000490300780c */ /* 0x000fc600047a1670 */
[----:B------:R-:W-:Y:S01]  /*a130*/  @!P6 STG.E.U8 desc[UR12][R8.64+0x41], R59 ;  /* 0x0000413b0800e986 */ /* 0x000fe2000c10110c */
[C---:B------:R-:W-:Y:S02]  /*a140*/  ISETP.LT.OR P6, PT, R3.reuse, 0x4a, !P0 ;  /* 0x0000004a0300780c */ /* 0x040fe400047c1670 */
[----:B0-----:R-:W-:Y:S01]  /*a150*/  F2FP.SATFINITE.E4M3.F32.PACK_AB_MERGE_C R5, RZ, R60, RZ ;  /* 0x0000003cff05723e */ /* 0x001fe200048070ff */
[----:B------:R-:W-:Y:S01]  /*a160*/  @!P4 STG.E.U8 desc[UR12][R10.64+0x49], R61 ;  /* 0x0000493d0a00c986 */ /* 0x000fe2000c10110c */
[C---:B------:R-:W-:Y:S02]  /*a170*/  ISETP.LT.OR P4, PT, R3.reuse, 0x52, !P0 ;  /* 0x000000520300780c */ /* 0x040fe40004781670 */
[----:B-1----:R-:W-:Y:S01]  /*a180*/  F2FP.SATFINITE.E4M3.F32.PACK_AB_MERGE_C R7, RZ, R62, RZ ;  /* 0x0000003eff07723e */ /* 0x002fe200048070ff */
[----:B------:R0:W-:Y:S01]  /*a190*/  @!P3 STG.E.U8 desc[UR12][R10.64+0x48], R5 ;  /* 0x000048050a00b986 */ /* 0x0001e2000c10110c */
[----:B------:R-:W-:-:S03]  /*a1a0*/  ISETP.LT.OR P3, PT, R3, 0x52, !P1 ;  /* 0x000000520300780c */ /* 0x000fc60004f61670 */
[----:B------:R1:W-:Y:S01]  /*a1b0*/  @!P5 STG.E.U8 desc[UR12][R8.64+0x48], R7 ;  /* 0x000048070800d986 */ /* 0x0003e2000c10110c */
[----:B------:R-:W-:-:S03]  /*a1c0*/  ISETP.LT.OR P5, PT, R3, 0x59, !P1 ;  /* 0x000000590300780c */ /* 0x000fc60004fa1670 */
[----:B------:R-:W-:Y:S01]  /*a1d0*/  @!P6 STG.E.U8 desc[UR12][R8.64+0x49], R63 ;  /* 0x0000493f0800e986 */ /* 0x000fe2000c10110c */
[----:B------:R-:W-:-:S03]  /*a1e0*/  ISETP.LT.OR P6, PT, R3, 0x5a, !P1 ;  /* 0x0000005a0300780c */ /* 0x000fc60004fc1670 */
[----:B------:R2:W-:Y:S01]  /*a1f0*/  @!P2 STG.E.U8 desc[UR12][R10.64+0x50], R13 ;  /* 0x0000500d0a00a986 */ /* 0x0005e2000c10110c */
[C---:B------:R-:W-:Y:S02]  /*a200*/  ISETP.LT.OR P2, PT, R3.reuse, 0x51, !P0 ;  /* 0x000000510300780c */ /* 0x040fe40004741670 */
[----:B0-----:R-:W-:Y:S01]  /*a210*/  F2FP.SATFINITE.E4M3.F32.PACK_AB_MERGE_C R5, RZ, R66, RZ ;  /* 0x00000042ff05723e */ /* 0x001fe200048070ff */
[----:B------:R-:W-:Y:S01]  /*a220*/  @!P3 STG.E.U8 desc[UR12][R10.64+0x51], R65 ;  /* 0x000051410a00b986 */ /* 0x000fe2000c10110c */
[----:B-1----:R-:W-:Y:S02]  /*a230*/  F2FP.SATFINITE.E4M3.F32.PACK_AB_MERGE_C R7, RZ, R68, RZ ;  /* 0x00000044ff07723e */ /* 0x002fe400048070ff */
        /* <DEDUP_REMOVED lines=21> */
[----:B------:R-:W-:Y:S02]  /*a390*/  ISETP.LT.OR P6, PT, R3, 0x62, !P0 ;  /* 0x000000620300780c */ /* 0x000fe400047c1670 */
[----:B0-----:R-:W-:Y:S02]  /*a3a0*/  F2FP.SATFINITE.E4M3.F32.PACK_AB_MERGE_C R5, RZ, R76, RZ ;  /* 0x0000004cff05723e */ /* 0x001fe400048070ff */
[----:B-1----:R-:W-:Y:S02]  /*a3b0*/  F2FP.SATFINITE.E4M3.F32.PACK_AB_MERGE_C R7, RZ, R78, RZ ;  /* 0x0000004eff07723e */ /* 0x002fe400048070ff */
[----:B--2---:R-:W-:-:S07]  /*a3c0*/  F2FP.SATFINITE.E4M3.F32.PACK_AB_MERGE_C R13, RZ, R80, RZ ;  /* 0x00000050ff0d723e */ /* 0x004fce00048070ff */
[----:B------:R-:W-:Y:S01]  /*a3d0*/  @!P6 STG.E.U8 desc[UR12][R8.64+0x61], R75 ;  /* 0x0000614b0800e986 */ /* 0x000fe2000c10110c */
[----:B------:R-:W-:-:S03]  /*a3e0*/  ISETP.LT.OR P6, PT, R3, 0x71, !P1 ;  /* 0x000000710300780c */ /* 0x000fc60004fc1670 */
[----:B------:R0:W-:Y:S01]  /*a3f0*/  @!P2 STG.E.U8 desc[UR12][R10.64+0x68], R5 ;  /* 0x000068050a00a986 */ /* 0x0001e2000c10110c */
[----:B------:R-:W-:-:S03]  /*a400*/  ISETP.LT.OR P2, PT, R3, 0x72, !P1 ;  /* 0x000000720300780c */ /* 0x000fc60004f41670 */
[----:B------:R-:W-:Y:S01]  /*a410*/  @!P5 STG.E.U8 desc[UR12][R10.64+0x69], R77 ;  /* 0x0000694d0a00d986 */ /* 0x000fe2000c10110c */
[----:B------:R-:W-:-:S03]  /*a420*/  ISETP.LT.OR P5, PT, R3, 0x71, !P0 ;  /* 0x000000710300780c */ /* 0x000fc600047a1670 */
[----:B------:R1:W-:Y:S01]  /*a430*/  @!P3 STG.E.U8 desc[UR12][R8.64+0x68], R7 ;  /* 0x000068070800b986 */ /* 0x0003e2000c10110c */
[C---:B------:R-:W-:Y:S02]  /*a440*/  ISETP.LT.OR P3, PT, R3.reuse, 0x79, !P1 ;  /* 0x000000790300780c */ /* 0x040fe40004f61670 */
[C---:B------:R-:W-:Y:S01]  /*a450*/  ISETP.LT.OR P1, PT, R3.reuse, 0x7a, !P1 ;  /* 0x0000007a0300780c */ /* 0x040fe20004f21670 */
[----:B------:R-:W-:Y:S01]  /*a460*/  @!P4 STG.E.U8 desc[UR12][R8.64+0x69], R79 ;  /* 0x0000694f0800c986 */ /* 0x000fe2000c10110c */
[C---:B------:R-:W-:Y:S02]  /*a470*/  ISETP.LT.OR P4, PT, R3.reuse, 0x72, !P0 ;  /* 0x000000720300780c */ /* 0x040fe40004781670 */
[----:B0-----:R-:W-:Y:S01]  /*a480*/  F2FP.SATFINITE.E4M3.F32.PACK_AB_MERGE_C R5, RZ, R84, RZ ;  /* 0x00000054ff05723e */ /* 0x001fe200048070ff */
[----:B------:R0:W-:Y:S01]  /*a490*/  @!P6 STG.E.U8 desc[UR12][R10.64+0x70], R13 ;  /* 0x0000700d0a00e986 */ /* 0x0001e2000c10110c */
[C---:B------:R-:W-:Y:S02]  /*a4a0*/  ISETP.LT.OR P6, PT, R3.reuse, 0x79, !P0 ;  /* 0x000000790300780c */ /* 0x040fe400047c1670 */
[----:B------:R-:W-:Y:S01]  /*a4b0*/  ISETP.LT.OR P0, PT, R3, 0x7a, !P0 ;  /* 0x0000007a0300780c */ /* 0x000fe20004701670 */
[----:B------:R2:W-:Y:S01]  /*a4c0*/  @!P2 STG.E.U8 desc[UR12][R10.64+0x71], R81 ;  /* 0x000071510a00a986 */ /* 0x0005e2000c10110c */
[----:B------:R-:W-:-:S02]  /*a4d0*/  F2FP.SATFINITE.E4M3.F32.PACK_AB_MERGE_C R3, RZ, R82, RZ ;  /* 0x00000052ff03723e */ /* 0x000fc400048070ff */
[----:B-1----:R-:W-:-:S03]  /*a4e0*/  F2FP.SATFINITE.E4M3.F32.PACK_AB_MERGE_C R7, RZ, R86, RZ ;  /* 0x00000056ff07723e */ /* 0x002fc600048070ff */
[----:B------:R2:W-:Y:S01]  /*a4f0*/  @!P5 STG.E.U8 desc[UR12][R8.64+0x70], R3 ;  /* 0x000070030800d986 */ /* 0x0005e2000c10110c */
[----:B0-----:R-:W-:-:S03]  /*a500*/  F2FP.SATFINITE.E4M3.F32.PACK_AB_MERGE_C R13, RZ, R0, RZ ;  /* 0x00000000ff0d723e */ /* 0x001fc600048070ff */
[----:B------:R2:W-:Y:S04]  /*a510*/  @!P4 STG.E.U8 desc[UR12][R8.64+0x71], R83 ;  /* 0x000071530800c986 */ /* 0x0005e8000c10110c */
[----:B------:R2:W-:Y:S04]  /*a520*/  @!P3 STG.E.U8 desc[UR12][R10.64+0x78], R5 ;  /* 0x000078050a00b986 */ /* 0x0005e8000c10110c */
[----:B------:R2:W-:Y:S04]  /*a530*/  @!P1 STG.E.U8 desc[UR12][R10.64+0x79], R85 ;  /* 0x000079550a009986 */ /* 0x0005e8000c10110c */
[----:B------:R2:W-:Y:S01]  /*a540*/  @!P6 STG.E.U8 desc[UR12][R8.64+0x78], R7 ;  /* 0x000078070800e986 */ /* 0x0005e2000c10110c */
[----:B------:R-:W-:Y:S05]  /*a550*/  @P0 EXIT ;  /* 0x000000000000094d */ /* 0x000fea0003800000 */
[----:B------:R-:W-:Y:S01]  /*a560*/  STG.E.U8 desc[UR12][R8.64+0x79], R13 ;  /* 0x0000790d08007986 */ /* 0x000fe2000c10110c */
[----:B------:R-:W-:Y:S05]  /*a570*/  EXIT ;  /* 0x000000000000794d */ /* 0x000fea0003800000 */
.L_x_14:
[----:B------:R-:W-:-:S13]  /*a580*/  ISETP.NE.AND P0, PT, R7, RZ, PT ;  /* 0x000000ff0700720c */ /* 0x000fda0003f05270 */
[----:B------:R-:W-:Y:S05]  /*a590*/  @P0 EXIT ;  /* 0x000000000000094d */ /* 0x000fea0003800000 */
[----:B------:R-:W-:Y:S01]  /*a5a0*/  ELECT P0, URZ, PT ;  /* 0x00000000003f782f */ /* 0x000fe20003800000 */
[----:B------:R-:W-:-:S12]  /*a5b0*/  BSSY B0, `(.L_x_285) ;  /* 0x0000072000007945 */ /* 0x000fd80003800000 */
[----:B------:R-:W-:Y:S05]  /*a5c0*/  @!P0 BRA `(.L_x_286) ;  /* 0x0000000400c08947 */ /* 0x000fea0003800000 */
[----:B------:R-:W-:-:S13]  /*a5d0*/  ISETP.GE.AND P0, PT, R5, 0x1, PT ;  /* 0x000000010500780c */ /* 0x000fda0003f06270 */
[----:B------:R-:W-:Y:S05]  /*a5e0*/  @!P0 BRA `(.L_x_286) ;  /* 0x0000000400b88947 */ /* 0x000fea0003800000 */
[----:B------:R-:W0:Y:S01]  /*a5f0*/  S2R R15, SR_CgaCtaId ;  /* 0x00000000000f7919 */ /* 0x000e220000008800 */
[----:B------:R-:W-:Y:S01]  /*a600*/  IMAD.SHL.U32 R20, R12, 0x80, RZ ;  /* 0x000000800c147824 */ /* 0x000fe200078e00ff */
[----:B------:R-:W-:Y:S01]  /*a610*/  ULDC UR4, c[0x0][0x384] ;  /* 0x0000e10000047ab9 */ /* 0x000fe20000000800 */
[----:B------:R-:W-:Y:S01]  /*a620*/  LOP3.LUT P0, RZ, R11, 0x1f, RZ, 0xc0, !PT ;  /* 0x0000001f0bff7812 */ /* 0x000fe2000780c0ff */
[----:B------:R-:W-:Y:S01]  /*a630*/  ULDC UR5, c[0x0][0x388] ;  /* 0x0000e20000057ab9 */ /* 0x000fe20000000800 */
[----:B------:R-:W-:Y:S01]  /*a640*/  IMAD.HI.U32 R3, R20, UR4, RZ ;  /* 0x0000000414037c27 */ /* 0x000fe2000f8e00ff */
[C---:B------:R-:W-:Y:S02]  /*a650*/  ISETP.NE.AND P1, PT, R14.reuse, RZ, PT ;  /* 0x000000ff0e00720c */ /* 0x040fe40003f25270 */
[----:B------:R-:W-:Y:S02]  /*a660*/  CS2R R10, SRZ ;  /* 0x00000000000a7805 */ /* 0x000fe4000001ff00 */
[----:B------:R-:W-:Y:S01]  /*a670*/  ISETP.NE.OR P0, PT, R14, RZ, !P0 ;  /* 0x000000ff0e00720c */ /* 0x000fe20004705670 */
[----:B------:R-:W-:Y:S01]  /*a680*/  IMAD.MOV.U32 R6, RZ, RZ, 0x1 ;  /* 0x00000001ff067424 */ /* 0x000fe200078e00ff */
[----:B------:R-:W-:Y:S01]  /*a690*/  LOP3.LUT R21, R4, 0x2, RZ, 0xfc, !PT ;  /* 0x0000000204157812 */ /* 0x000fe200078efcff */
[----:B------:R-:W-:Y:S01]  /*a6a0*/  IMAD.MOV.U32 R7, RZ, RZ, RZ ;  /* 0x000000ffff077224 */ /* 0x000fe200078e00ff */
[----:B------:R-:W-:Y:S01]  /*a6b0*/  SHF.R.U32.HI R3, RZ, UR5, R3 ;  /* 0x00000005ff037c19 */ /* 0x000fe20008011603 */
[----:B------:R-:W-:-:S02]  /*a6c0*/  IMAD.MOV.U32 R12, RZ, RZ, RZ ;  /* 0x000000ffff0c7224 */ /* 0x000fc400078e00ff */
[----:B0----5:R-:W-:-:S05]  /*a6d0*/  IMAD.SHL.U32 R0, R15, 0x40, RZ ;  /* 0x000000400f007824 */ /* 0x021fca00078e00ff */
[----:B---3--:R-:W-:Y:S01]  /*a6e0*/  LOP3.LUT R2, R0, 0x40, RZ, 0xc0, !PT ;  /* 0x0000004000027812 */ /* 0x008fe200078ec0ff */
[----:B------:R-:W-:-:S04]  /*a6f0*/  IMAD R0, R16, R17, RZ ;  /* 0x0000001110007224 */ /* 0x000fc800078e02ff */
[----:B------:R-:W-:Y:S02]  /*a700*/  IMAD R8, R9, R0, 0x1 ;  /* 0x0000000109087424 */ /* 0x000fe400078e0200 */
[----:B------:R-:W-:Y:S02]  /*a710*/  IMAD R2, R13, 0x80, R2 ;  /* 0x000000800d027824 */ /* 0x000fe400078e0202 */
[----:B------:R-:W-:-:S07]  /*a720*/  IMAD.SHL.U32 R0, R15, 0x1000, RZ ;  /* 0x000010000f007824 */ /* 0x000fce00078e00ff */
.L_x_290:
[----:B------:R-:W0:Y:S01]  /*a730*/  S2R R14, SR_CgaCtaId ;  /* 0x00000000000e7919 */ /* 0x000e220000008800 */
[----:B------:R-:W-:-:S04]  /*a740*/  MOV R13, 0x400 ;  /* 0x00000400000d7802 */ /* 0x000fc80000000f00 */
[----:B0-----:R-:W-:Y:S02]  /*a750*/  LEA R22, R14, R13, 0x18 ;  /* 0x0000000d0e167211 */ /* 0x001fe400078ec0ff */
[----:B------:R-:W-:-:S03]  /*a760*/  SHF.L.U32 R13, R6, 0x1f, RZ ;  /* 0x0000001f060d7819 */ /* 0x000fc600000006ff */
[----:B------:R-:W-:-:S07]  /*a770*/  IMAD R14, R7, 0x8, R22 ;  /* 0x00000008070e7824 */ /* 0x000fce00078e0216 */
.L_x_287:
[----:B0-----:R0:W1:Y:S02]  /*a780*/  SYNCS.PHASECHK.TRANS64.TRYWAIT P2, [R14+URZ+0x38070], R13 ;  /* 0x0380700d0e0075a7 */ /* 0x001064000804017f */
[----:B-1----:R-:W-:Y:S05]  /*a790*/  @!P2 NANOSLEEP.SYNCS 0x989680 ;  /* 0x009896800000a95d */ /* 0x002fea0003900000 */
[----:B------:R-:W1:Y:S02]  /*a7a0*/  @!P2 SYNCS.PHASECHK.TRANS64 P2, [R14+URZ+0x38070], R13 ;  /* 0x0380700d0e00a5a7 */ /* 0x000e64000804007f */
[----:B-1----:R-:W-:Y:S05]  /*a7b0*/  @!P2 BRA `(.L_x_287) ;  /* 0xfffffffc00f0a947 */ /* 0x002fea000383ffff */
[----:B0-----:R-:W0:Y:S02]  /*a7c0*/  @!P1 LDC R13, c[0x0][0x500] ;  /* 0x00014000ff0d9b82 */ /* 0x001e240000000800 */
[----:B0-----:R0:W-:Y:S02]  /*a7d0*/  @!P1 SYNCS.ARRIVE.TRANS64 RZ, [R14+URZ+0x38000], R13 ;  /* 0x0380000d0eff99a7 */ /* 0x0011e4000800003f */
[----:B0-----:R-:W-:-:S04]  /*a7e0*/  PRMT R13, R21, 0x9910, RZ ;  /* 0x00009910150d7816 */ /* 0x001fc800000000ff */
[----:B------:R-:W-:-:S13]  /*a7f0*/  ISETP.NE.AND P2, PT, R13, 0x2, PT ;  /* 0x000000020d00780c */ /* 0x000fda0003f45270 */
[----:B------:R-:W-:Y:S05]  /*a800*/  @P2 BRA `(.L_x_288) ;  /* 0x0000000000042947 */ /* 0x000fea0003800000 */
[----:B------:R-:W-:Y:S01]  /*a810*/  BPT.TRAP 0x1 ;  /* 0x000000040000795c */ /* 0x000fe20000300000 */
.L_x_288:
[----:B------:R-:W-:Y:S05]  /*a820*/  @P0 BRA `(.L_x_289) ;  /* 0x0000000000040947 */ /* 0x000fea0003800000 */
[----:B------:R-:W-:Y:S01]  /*a830*/  BPT.TRAP 0x1 ;  /* 0x000000040000795c */ /* 0x000fe20000300000 */
.L_x_289:
[----:B------:R-:W0:Y:S01]  /*a840*/  LDC R15, c[0x0][0x380] ;  /* 0x0000e000ff0f7b82 */ /* 0x000e220000000800 */
[----:B------:R-:W-:Y:S01]  /*a850*/  R2UR UR4, R3 ;  /* 0x00000000030472ca */ /* 0x000fe200000e0000 */
[----:B------:R-:W-:Y:S01]  /*a860*/  ULDC UR20, c[0x0][0x38c] ;  /* 0x0000e30000147ab9 */ /* 0x000fe20000000800 */
[----:B------:R-:W-:Y:S01]  /*a870*/  R2UR UR5, R20 ;  /* 0x00000000140572ca */ /* 0x000fe200000e0000 */
[----:B------:R-:W-:Y:S01]  /*a880*/  UISETP.NE.AND UP0, UPT, UR20, 0x1, UPT ;  /* 0x000000011400788c */ /* 0x000fe2000bf05270 */
[----:B------:R-:W-:Y:S01]  /*a890*/  R2UR UR17, R14 ;  /* 0x000000000e1172ca */ /* 0x000fe200000e0000 */
[----:B------:R-:W-:Y:S01]  /*a8a0*/  IMAD.SHL.U32 R13, R7, 0x2000, RZ ;  /* 0x00002000070d7824 */ /* 0x000fe200078e00ff */
[C---:B------:R-:W-:Y:S01]  /*a8b0*/  R2UR UR18, R12.reuse ;  /* 0x000000000c1272ca */ /* 0x040fe200000e0000 */
[----:B------:R-:W1:Y:S01]  /*a8c0*/  LDC.64 R16, c[0x0][0x3b8] ;  /* 0x0000ee00ff107b82 */ /* 0x000e620000000a00 */
[----:B------:R-:W-:Y:S01]  /*a8d0*/  VIADD R12, R12, 0x1 ;  /* 0x000000010c0c7836 */ /* 0x000fe20000000000 */
[C---:B------:R-:W-:Y:S01]  /*a8e0*/  R2UR UR9, R22.reuse ;  /* 0x00000000160972ca */ /* 0x040fe200000e0000 */
[----:B------:R-:W-:Y:S01]  /*a8f0*/  IMAD.IADD R22, R22, 0x1, R13 ;  /* 0x0000000116167824 */ /* 0x000fe200078e020d */
[----:B------:R-:W-:Y:S01]  /*a900*/  ULDC.64 UR24, c[0x0][0x198] ;  /* 0x0000660000187ab9 */ /* 0x000fe20000000a00 */
[----:B------:R-:W-:Y:S01]  /*a910*/  VIADD R8, R8, 0xffffffff ;  /* 0xffffffff08087836 */ /* 0x000fe20000000000 */
[----:B------:R-:W-:Y:S01]  /*a920*/  R2UR UR12, R11 ;  /* 0x000000000b0c72ca */ /* 0x000fe200000e0000 */
[----:B------:R-:W-:Y:S01]  /*a930*/  @UP0 ULDC.64 UR10, c[0x0][0x390] ;  /* 0x0000e400000a0ab9 */ /* 0x000fe20000000a00 */
[----:B------:R-:W1:Y:S01]  /*a940*/  LDC.64 R18, c[0x0][0x3d8] ;  /* 0x0000f600ff127b82 */ /* 0x000e620000000a00 */
[----:B------:R-:W-:Y:S01]  /*a950*/  R2UR UR16, R22 ;  /* 0x00000000161072ca */ /* 0x000fe200000e0000 */
[----:B------:R-:W-:Y:S01]  /*a960*/  ULDC.64 UR14, c[0x0][0x3b0] ;  /* 0x0000ec00000e7ab9 */ /* 0x000fe20000000a00 */
[----:B------:R-:W-:Y:S01]  /*a970*/  R2UR UR13, R10 ;  /* 0x000000000a0d72ca */ /* 0x000fe200000e0000 */
[----:B------:R-:W-:Y:S01]  /*a980*/  ULDC.64 UR22, c[0x0][0x3d0] ;  /* 0x0000f40000167ab9 */ /* 0x000fe20000000a00 */
[----:B------:R-:W-:Y:S01]  /*a990*/  ISETP.GT.AND P5, PT, R8, 0x1, PT ;  /* 0x000000010800780c */ /* 0x000fe20003fa4270 */
[----:B------:R-:W-:Y:S01]  /*a9a0*/  VIADD R7, R7, 0x1 ;  /* 0x0000000107077836 */ /* 0x000fe20000000000 */
[----:B------:R-:W-:Y:S01]  /*a9b0*/  USHF.L.U32 UR18, UR18, 0x6, URZ ;  /* 0x0000000612127899 */ /* 0x000fe2000800063f */
[----:B0-----:R-:W-:Y:S01]  /*a9c0*/  ISETP.NE.AND P2, PT, R15, 0x1, PT ;  /* 0x000000010f00780c */ /* 0x001fe20003f45270 */
[----:B------:R-:W-:-:S02]  /*a9d0*/  UIADD3 UR17, UR17, 0x38000, URZ ;  /* 0x0003800011117890 */ /* 0x000fc4000fffe03f */
[C---:B------:R-:W-:Y:S01]  /*a9e0*/  ISETP.NE.AND P4, PT, R7.reuse, 0xe, PT ;  /* 0x0000000e0700780c */ /* 0x040fe20003f85270 */
[----:B------:R-:W-:Y:S01]  /*a9f0*/  UMOV UR26, 0x30000 ;  /* 0x00030000001a7882 */ /* 0x000fe20000000000 */
[----:B------:R-:W-:Y:S01]  /*aa00*/  UMOV UR28, 0x0 ;  /* 0x00000000001c7882 */ /* 0x000fe20000000000 */
[----:B------:R-:W-:Y:S01]  /*aa10*/  UMOV UR29, 0x10000000 ;  /* 0x10000000001d7882 */ /* 0x000fe20000000000 */
[----:B------:R-:W-:-:S06]  /*aa20*/  SEL R7, R7, RZ, P4 ;  /* 0x000000ff07077207 */ /* 0x000fcc0002000000 */
[----:B------:R-:W-:Y:S02]  /*aa30*/  @P2 IMAD.U32 R23, RZ, RZ, UR4 ;  /* 0x00000004ff172e24 */ /* 0x000fe4000f8e00ff */
[----:B-1----:R-:W-:-:S03]  /*aa40*/  IMAD R14, R10, R17, R19 ;  /* 0x000000110a0e7224 */ /* 0x002fc600078e0213 */
[----:B------:R-:W-:Y:S01]  /*aa50*/  @P2 R2UR UR5, R23 ;  /* 0x00000000170522ca */ /* 0x000fe200000e0000 */
[----:B------:R-:W0:Y:S01]  /*aa60*/  LDC R17, c[0x0][0x3c8] ;  /* 0x0000f200ff117b82 */ /* 0x000e220000000800 */
[----:B------:R-:W-:Y:S01]  /*aa70*/  LOP3.LUT R23, R13, 0x1000, R0, 0xf8, !PT ;  /* 0x000010000d177812 */ /* 0x000fe200078ef800 */
[----:B------:R-:W-:Y:S01]  /*aa80*/  IMAD R13, R11, R16, R18 ;  /* 0x000000100b0d7224 */ /* 0x000fe200078e0212 */
[C---:B------:R-:W-:Y:S02]  /*aa90*/  ISETP.NE.AND P2, PT, R12.reuse, R9, PT ;  /* 0x000000090c00720c */ /* 0x040fe40003f45270 */
[----:B------:R-:W-:Y:S02]  /*aaa0*/  R2UR UR8, R23 ;  /* 0x00000000170872ca */ /* 0x000fe400000e0000 */
[----:B------:R-:W-:Y:S01]  /*aab0*/  PRMT R13, R13, 0x40, R14 ;  /* 0x000000400d0d7816 */ /* 0x000fe2000000000e */
[----:B------:R-:W-:Y:S01]  /*aac0*/  VIADD R14, R11, 0x1 ;  /* 0x000000010b0e7836 */ /* 0x000fe20000000000 */
[----:B------:R-:W-:-:S03]  /*aad0*/  SEL R12, R12, RZ, P2 ;  /* 0x000000ff0c0c7207 */ /* 0x000fc60001000000 */
[----:B------:R-:W-:Y:S02]  /*aae0*/  UIADD3 UR4, -UR5, URZ, URZ ;  /* 0x0000003f05047290 */ /* 0x000fe4000fffe13f */
[----:B------:R-:W-:Y:S02]  /*aaf0*/  UIMAD.WIDE.U32 UR6, UR5, UR10, URZ ;  /* 0x0000000a050672a5 */ /* 0x000fe4000f8e003f */
[----:B------:R-:W-:Y:S01]  /*ab00*/  UMOV UR21, UR5 ;  /* 0x0000000500157c82 */ /* 0x000fe20008000000 */
[----:B------:R-:W-:Y:S01]  /*ab10*/  @P2 IMAD.MOV R14, RZ, RZ, R11 ;  /* 0x000000ffff0e2224 */ /* 0x000fe200078e020b */
[----:B------:R-:W-:Y:S01]  /*ab20*/  @UP0 USHF.R.U32.HI UR21, URZ, UR11, UR7 ;  /* 0x0000000b3f150299 */ /* 0x000fe20008011607 */
[----:B------:R-:W-:Y:S01]  /*ab30*/  IMAD R15, R15, UR4, R20 ;  /* 0x000000040f0f7c24 */ /* 0x000fe2000f8e0214 */
[----:B------:R-:W-:Y:S01]  /*ab40*/  UIADD3 UR4, UP1, UR24, 0xf0, URZ ;  /* 0x000000f018047890 */ /* 0x000fe2000ff3e03f */
[----:B------:R-:W-:Y:S01]  /*ab50*/  R2UR UR7, R13 ;  /* 0x000000000d0772ca */ /* 0x000fe200000e0000 */
[----:B------:R-:W-:Y:S01]  /*ab60*/  UIADD3 UR6, -UR21, URZ, URZ ;  /* 0x0000003f15067290 */ /* 0x000fe2000fffe13f */
[----:B------:R-:W-:Y:S01]  /*ab70*/  R2UR UR11, R2 ;  /* 0x00000000020b72ca */ /* 0x000fe200000e0000 */
[----:B------:R-:W-:Y:S01]  /*ab80*/  UIADD3 UR24, UP2, UR24, 0x1f0, URZ ;  /* 0x000001f018187890 */ /* 0x000fe2000ff5e03f */
[----:B------:R-:W-:Y:S01]  /*ab90*/  R2UR UR19, R15 ;  /* 0x000000000f1372ca */ /* 0x000fe200000e0000 */
[----:B------:R-:W-:Y:S01]  /*aba0*/  UIMAD UR20, UR20, UR6, UR5 ;  /* 0x00000006141472a4 */ /* 0x000fe2000f8e0205 */
[----:B0-----:R-:W-:Y:S01]  /*abb0*/  ISETP.NE.AND P3, PT, R14, R17, PT ;  /* 0x000000110e00720c */ /* 0x001fe20003f65270 */
[----:B------:R-:W-:Y:S01]  /*abc0*/  UIADD3.X UR5, URZ, UR25, URZ, UP1, !UPT ;  /* 0x000000193f057290 */ /* 0x000fe20008ffe43f */
[----:B------:R-:W-:Y:S01]  /*abd0*/  SEL R11, RZ, 0x1, P4 ;  /* 0x00000001ff0b7807 */ /* 0x000fe20002000000 */
[----:B------:R-:W-:Y:S01]  /*abe0*/  UIMAD UR20, UR20, UR15, UR23 ;  /* 0x0000000f141472a4 */ /* 0x000fe2000f8e0217 */
[----:B------:R-:W-:Y:S01]  /*abf0*/  VIADD R13, R10, 0x1 ;  /* 0x000000010a0d7836 */ /* 0x000fe20000000000 */
[----:B------:R-:W-:Y:S01]  /*ac00*/  UIADD3 UR8, UR9, 0x1c000, UR8 ;  /* 0x0001c00009087890 */ /* 0x000fe2000fffe008 */
[----:B------:R-:W-:Y:S01]  /*ac10*/  LOP3.LUT R6, R6, R11, RZ, 0x3c, !PT ;  /* 0x0000000b06067212 */ /* 0x000fe200078e3cff */
[----:B------:R-:W-:Y:S01]  /*ac20*/  UPRMT UR6, UR7, 0x5410, URZ ;  /* 0x0000541007067896 */ /* 0x000fe2000800003f */
[----:B------:R-:W-:Y:S01]  /*ac30*/  SEL R11, R14, RZ, P3 ;  /* 0x000000ff0e0b7207 */ /* 0x000fe20001800000 */
[----:B------:R-:W-:-:S02]  /*ac40*/  UIADD3.X UR25, URZ, UR25, URZ, UP2, !UPT ;  /* 0x000000193f197290 */ /* 0x000fc400097fe43f */
[----:B------:R-:W-:Y:S01]  /*ac50*/  UIMAD UR19, UR19, UR14, UR22 ;  /* 0x0000000e131372a4 */ /* 0x000fe2000f8e0216 */
[----:B------:R-:W-:Y:S01]  /*ac60*/  UMOV UR9, UR17 ;  /* 0x0000001100097c82 */ /* 0x000fe20008000000 */
[----:B------:R-:W-:Y:S01]  /*ac70*/  UMOV UR10, UR18 ;  /* 0x00000012000a7c82 */ /* 0x000fe20008000000 */
[----:B------:R-:W-:-:S04]  /*ac80*/  @P3 IMAD.MOV R13, RZ, RZ, R10 ;  /* 0x000000ffff0d3224 */ /* 0x000fc800078e020a */
[----:B------:R-:W-:Y:S02]  /*ac90*/  IMAD.MOV.U32 R10, RZ, RZ, R13 ;  /* 0x000000ffff0a7224 */ /* 0x000fe400078e000d */
[----:B------:R0:W-:Y:S01]  /*aca0*/  UTMALDG.4D.IM2COL [UR16], [UR4], UR6 ;  /* 0x00000010040073b4 */ /* 0x0001e20008058006 */
[----:B------:R0:W-:Y:S02]  /*acb0*/  UTMALDG.4D.MULTICAST [UR8], [UR24], UR26, desc[UR28] ;  /* 0x00001c08180073b4 */ /* 0x0001e4000801981a */
[----:B0-----:R-:W-:Y:S05]  /*acc0*/  @P5 BRA `(.L_x_290) ;  /* 0xfffffff800985947 */ /* 0x001fea000383ffff */
.L_x_286:
[----:B------:R-:W-:Y:S05]  /*acd0*/  BSYNC B0 ;  /* 0x0000000000007941 */ /* 0x000fea0003800000 */
.L_x_285:
[----:B------:R-:W-:Y:S01]  /*ace0*/  ISETP.GE.U32.AND P0, PT, R5, 0xe, PT ;  /* 0x0000000e0500780c */ /* 0x000fe20003f06070 */
[----:B-----5:R-:W-:-:S12]  /*acf0*/  IMAD.MOV.U32 R0, RZ, RZ, 0x1 ;  /* 0x00000001ff007424 */ /* 0x020fd800078e00ff */
[----:B------:R-:W-:Y:S05]  /*ad00*/  @!P0 BRA `(.L_x_291) ;  /* 0x00000000001c8947 */ /* 0x000fea0003800000 */
[----:B---3--:R-:W-:-:S05]  /*ad10*/  SHF.R.U32.HI R2, RZ, 0x1, R5 ;  /* 0x00000001ff027819 */ /* 0x008fca0000011605 */
[----:B------:R-:W-:-:S05]  /*ad20*/  IMAD.WIDE.U32 R2, R2, -0x6db6db6d, RZ ;  /* 0x9249249302027825 */ /* 0x000fca00078e00ff */
[----:B------:R-:W-:-:S04]  /*ad30*/  SHF.R.U32.HI R0, RZ, 0x2, R3 ;  /* 0x00000002ff007819 */ /* 0x000fc80000011603 */
[----:B------:R-:W-:-:S04]  /*ad40*/  LOP3.LUT R0, R0, 0x1, RZ, 0xc0, !PT ;  /* 0x0000000100007812 */ /* 0x000fc800078ec0ff */
[----:B------:R-:W-:-:S04]  /*ad50*/  ISETP.NE.U32.AND P0, PT, R0, 0x1, PT ;  /* 0x000000010000780c */ /* 0x000fc80003f05070 */
[----:B------:R-:W-:-:S04]  /*ad60*/  ISETP.NE.U32.AND.EX P0, PT, RZ, RZ, PT, P0 ;  /* 0x000000ffff00720c */ /* 0x000fc80003f05100 */
[----:B------:R-:W-:-:S09]  /*ad70*/  SEL R0, RZ, 0x1, !P0 ;  /* 0x00000001ff007807 */ /* 0x000fd20004000000 */
.L_x_291:
[----:B------:R-:W-:Y:S05]  /*ad80*/  WARPSYNC.ALL ;  /* 0x0000000000007948 */ /* 0x000fea0003800000 */
[----:B------:R-:W-:-:S13]  /*ad90*/  ELECT P0, URZ, PT ;  /* 0x00000000003f782f */ /* 0x000fda0003800000 */
[----:B------:R-:W-:Y:S05]  /*ada0*/  @!P0 EXIT ;  /* 0x000000000000894d */ /* 0x000fea0003800000 */
[----:B------:R-:W-:-:S04]  /*adb0*/  LOP3.LUT R4, R4, 0x2, RZ, 0xfc, !PT ;  /* 0x0000000204047812 */ /* 0x000fc800078efcff */
[----:B------:R-:W-:-:S13]  /*adc0*/  ISETP.NE.AND P0, PT, R4, 0x3, PT ;  /* 0x000000030400780c */ /* 0x000fda0003f05270 */
[----:B------:R-:W-:Y:S05]  /*add0*/  @!P0 BRA `(.L_x_292) ;  /* 0x0000000000048947 */ /* 0x000fea0003800000 */
[----:B------:R-:W-:Y:S01]  /*ade0*/  BPT.TRAP 0x1 ;  /* 0x000000040000795c */ /* 0x000fe20000300000 */
.L_x_292:
[----:B------:R-:W0:Y:S01]  /*adf0*/  S2R R7, SR_CgaCtaId ;  /* 0x0000000000077919 */ /* 0x000e220000008800 */
[----:B---3--:R-:W-:Y:S02]  /*ae00*/  SHF.R.U32.HI R2, RZ, 0x1, R5 ;  /* 0x00000001ff027819 */ /* 0x008fe40000011605 */
[----:B------:R-:W-:-:S03]  /*ae10*/  MOV R4, 0x400 ;  /* 0x0000040000047802 */ /* 0x000fc60000000f00 */
[----:B------:R-:W-:-:S05]  /*ae20*/  IMAD.WIDE.U32 R2, R2, -0x6db6db6d, RZ ;  /* 0x9249249302027825 */ /* 0x000fca00078e00ff */
[----:B------:R-:W-:-:S05]  /*ae30*/  SHF.R.U32.HI R2, RZ, 0x2, R3 ;  /* 0x00000002ff027819 */ /* 0x000fca0000011603 */
[----:B------:R-:W-:Y:S01]  /*ae40*/  IMAD R5, R2, -0xe, R5 ;  /* 0xfffffff202057824 */ /* 0x000fe200078e0205 */
[----:B0-----:R-:W-:-:S05]  /*ae50*/  LEA R4, R7, R4, 0x18 ;  /* 0x0000000407047211 */ /* 0x001fca00078ec0ff */
[----:B------:R-:W-:Y:S01]  /*ae60*/  VIADD R2, R4, 0x38070 ;  /* 0x0003807004027836 */ /* 0x000fe20000000000 */
[----:B------:R-:W-:-:S03]  /*ae70*/  SHF.L.U32 R4, R0, 0x1f, RZ ;  /* 0x0000001f00047819 */ /* 0x000fc600000006ff */
[----:B------:R-:W-:-:S07]  /*ae80*/  IMAD R3, R5, 0x8, R2 ;  /* 0x0000000805037824 */ /* 0x000fce00078e0202 */
.L_x_293:
[----:B0-----:R0:W1:Y:S02]  /*ae90*/  SYNCS.PHASECHK.TRANS64.TRYWAIT P0, [R3+URZ], R4 ;  /* 0x00000004030075a7 */ /* 0x001064000800017f */
[----:B-1----:R-:W-:Y:S05]  /*aea0*/  @!P0 NANOSLEEP.SYNCS 0x989680 ;  /* 0x009896800000895d */ /* 0x002fea0003900000 */
[----:B------:R-:W1:Y:S02]  /*aeb0*/  @!P0 SYNCS.PHASECHK.TRANS64 P0, [R3+URZ], R4 ;  /* 0x00000004030085a7 */ /* 0x000e64000800007f */
[----:B-1----:R-:W-:Y:S05]  /*aec0*/  @!P0 BRA `(.L_x_293) ;  /* 0xfffffffc00f08947 */ /* 0x002fea000383ffff */
[----:B------:R-:W-:-:S05]  /*aed0*/  VIADD R5, R5, 0x1 ;  /* 0x0000000105057836 */ /* 0x000fca0000000000 */
[----:B------:R-:W-:-:S04]  /*aee0*/  ISETP.NE.AND P0, PT, R5, 0xe, PT ;  /* 0x0000000e0500780c */ /* 0x000fc80003f05270 */
[----:B0-----:R-:W-:Y:S02]  /*aef0*/  SEL R3, RZ, 0x1, P0 ;  /* 0x00000001ff037807 */ /* 0x001fe40000000000 */
[----:B------:R-:W-:Y:S02]  /*af00*/  SEL R5, R5, RZ, P0 ;  /* 0x000000ff05057207 */ /* 0x000fe40000000000 */
[----:B------:R-:W-:-:S03]  /*af10*/  LOP3.LUT R7, R0, R3, RZ, 0x3c, !PT ;  /* 0x0000000300077212 */ /* 0x000fc600078e3cff */
[----:B------:R-:W-:Y:S01]  /*af20*/  IMAD R0, R5, 0x8, R2 ;  /* 0x0000000805007824 */ /* 0x000fe200078e0202 */
[----:B------:R-:W-:-:S07]  /*af30*/  SHF.L.U32 R3, R7, 0x1f, RZ ;  /* 0x0000001f07037819 */ /* 0x000fce00000006ff */
.L_x_294:
        /* <DEDUP_REMOVED lines=11> */
.L_x_295:
        /* <DEDUP_REMOVED lines=11> */
.L_x_296:
        /* <DEDUP_REMOVED lines=11> */
.L_x_297:
        /* <DEDUP_REMOVED lines=11> */
.L_x_298:
        /* <DEDUP_REMOVED lines=11> */
.L_x_299:
        /* <DEDUP_REMOVED lines=11> */
.L_x_300:
        /* <DEDUP_REMOVED lines=11> */
.L_x_301:
        /* <DEDUP_REMOVED lines=11> */
.L_x_302:
        /* <DEDUP_REMOVED lines=11> */
.L_x_303:
        /* <DEDUP_REMOVED lines=11> */
.L_x_304:
        /* <DEDUP_REMOVED lines=11> */
.L_x_305:
        /* <DEDUP_REMOVED lines=11> */
.L_x_306:
[----:B0-----:R0:W1:Y:S02]  /*b780*/  SYNCS.PHASECHK.TRANS64.TRYWAIT P0, [R5+URZ], R0 ;  /* 0x00000000050075a7 */ /* 0x001064000800017f */
[----:B-1----:R-:W-:Y:S05]  /*b790*/  @!P0 NANOSLEEP.SYNCS 0x989680 ;  /* 0x009896800000895d */ /* 0x002fea0003900000 */
[----:B------:R-:W1:Y:S02]  /*b7a0*/  @!P0 SYNCS.PHASECHK.TRANS64 P0, [R5+URZ], R0 ;  /* 0x00000000050085a7 */ /* 0x000e64000800007f */
[----:B-1----:R-:W-:Y:S05]  /*b7b0*/  @P0 EXIT ;  /* 0x000000000000094d */ /* 0x002fea0003800000 */
[----:B------:R-:W-:Y:S05]  /*b7c0*/  BRA `(.L_x_306) ;  /* 0xfffffffc00ec7947 */ /* 0x000fea000383ffff */
.L_x_307:
[----:B------:R-:W-:-:S00]  /*b7d0*/  BRA `(.L_x_307) ;  /* 0xfffffffc00fc7947 */ /* 0x000fc0000383ffff */
[----:B------:R-:W-:-:S00]  /*b7e0*/  NOP ;  /* 0x0000000000007918 */ /* 0x000fc00000000000 */
        /* <DEDUP_REMOVED lines=9> */
.L_x_308:


//--------------------- .nv.shared._ZN7cutlass13device_kernelINS_4conv6kernel13ConvUniversalINS1_16ConvProblemShapeILNS1_8OperatorE0ELi2EEENS1_10collective14CollectiveConvINS1_46MainloopSm90TmaGmmaWarpSpecializedImplicitGemmILS5_0ELi14ELi2EN4cute5tupleIJNSA_1CILi2EEENSC_ILi1EEESE_EEENS1_36KernelImplicitTmaWarpSpecializedSm90ELi1EEENSB_IJNSC_ILi128EEESI_NSB_IJNSC_ILi64EEEEEEEEENS_12float_e4m3_tESM_NSA_8TiledMMAINSA_8MMA_AtomIJNSA_4SM904GMMA31MMA_64x128x32_F32E4M3E4M3_SS_TNILNSQ_7ScaleInE1ELSS_1EEEEEENSA_6LayoutINSB_IJSE_SE_SE_EEENSB_IJNSC_ILi0EEESX_SX_EEEEENSB_IJNSA_10UnderscoreES10_S10_EEEEENS7_6detail26Sm90ImplicitGemmTileTraitsINSA_20SM90_TMA_LOAD_IM2COLENSA_14ComposedLayoutINSA_7SwizzleILi2ELi4ELi3EEENSA_18smem_ptr_flag_bitsILi8EEENSV_INSB_IJNSB_IJNSC_ILi8EEENSC_ILi16EEEEEENSB_IJSJ_SE_EEENSB_IJSE_NSC_ILi14EEEEEEEEENSB_IJNSB_IJSJ_NSC_ILi512EEEEEENSB_IJSE_SX_EEENSB_IJSX_NSC_ILi8192EEEEEEEEEEEEEvEENS14_INSA_23SM90_TMA_LOAD_MULTICASTES1P_vEEEENS_8epilogue10collective6detail29Sm90TmaWarpSpecializedAdapterINS1V_15DefaultEpilogueISM_NSB_IJNSB_IJlllEEESE_SX_EEES20_NS1U_6thread17LinearCombinationISM_Li1EffLNS21_9ScaleType4KindE0ELNS_15FloatRoundStyleE2ESM_EENS_4gemm15EpilogueDefaultEEEEEvvEEEEvNT_6ParamsE --------------------------
	.section	.nv.shared._ZN7cutlass13device_kernelINS_4conv6kernel13ConvUniversalINS1_16ConvProblemShapeILNS1_8OperatorE0ELi2EEENS1_10collective14CollectiveConvINS1_46MainloopSm90TmaGmmaWarpSpecializedImplicitGemmILS5_0ELi14ELi2EN4cute5tupleIJNSA_1CILi2EEENSC_ILi1EEESE_EEENS1_36KernelImplicitTmaWarpSpecializedSm90ELi1EEENSB_IJNSC_ILi128EEESI_NSB_IJNSC_ILi64EEEEEEEEENS_12float_e4m3_tESM_NSA_8TiledMMAINSA_8MMA_AtomIJNSA_4SM904GMMA31MMA_64x128x32_F32E4M3E4M3_SS_TNILNSQ_7ScaleInE1ELSS_1EEEEEENSA_6LayoutINSB_IJSE_SE_SE_EEENSB_IJNSC_ILi0EEESX_SX_EEEEENSB_IJNSA_10UnderscoreES10_S10_EEEEENS7_6detail26Sm90ImplicitGemmTileTraitsINSA_20SM90_TMA_LOAD_IM2COLENSA_14ComposedLayoutINSA_7SwizzleILi2ELi4ELi3EEENSA_18smem_ptr_flag_bitsILi8EEENSV_INSB_IJNSB_IJNSC_ILi8EEENSC_ILi16EEEEEENSB_IJSJ_SE_EEENSB_IJSE_NSC_ILi14EEEEEEEEENSB_IJNSB_IJSJ_NSC_ILi512EEEEEENSB_IJSE_SX_EEENSB_IJSX_NSC_ILi8192EEEEEEEEEEEEEvEENS14_INSA_23SM90_TMA_LOAD_MULTICASTES1P_vEEEENS_8epilogue10collective6detail29Sm90TmaWarpSpecializedAdapterINS1V_15DefaultEpilogueISM_NSB_IJNSB_IJlllEEESE_SX_EEES20_NS1U_6thread17LinearCombinationISM_Li1EffLNS21_9ScaleType4KindE0ELNS_15FloatRoundStyleE2ESM_EENS_4gemm15EpilogueDefaultEEEEEvvEEEEvNT_6ParamsE,"aw",@nobits
	.sectionflags	@""
	.align	16
	.zero		1024


//--------------------- .nv.shared.reserved.0     --------------------------
	.section	.nv.shared.reserved.0,"aw",@nobits
	.weak		__nv_reservedSMEM_offset_0_alias
	.size		__nv_reservedSMEM_offset_0_alias, 0, 0
	.other		__nv_reservedSMEM_offset_0_alias,@"STO_CUDA_RESERVED_SHARED STV_DEFAULT"
__nv_reservedSMEM_offset_0_alias:
	.zero		0


//--------------------- .nv.global                --------------------------
	.section	.nv.global,"aw",@nobits
.nv.global:
	.type		_ZN39_INTERNAL_2adc5f62_4_k_cu_5937f840_27504cute1_E,@object
	.size		_ZN39_INTERNAL_2adc5f62_4_k_cu_5937f840_27504cute1_E,(_ZN39_INTERNAL_2adc5f62_4_k_cu_5937f840_27504cuda3std3__45__cpo6cbeginE - _ZN39_INTERNAL_2adc5f62_4_k_cu_5937f840_27504cute1_E)
_ZN39_INTERNAL_2adc5f62_4_k_cu_5937f840_27504cute1_E:
	.zero		1
	.type		_ZN39_INTERNAL_2adc5f62_4_k_cu_5937f840_27504cuda3std3__45__cpo6cbeginE,@object
	.size		_ZN39_INTERNAL_2adc5f62_4_k_cu_5937f840_27504cuda3std3__45__cpo6cbeginE,(_ZN39_INTERNAL_2adc5f62_4_k_cu_5937f840_27504cuda3std3__48in_placeE - _ZN39_INTERNAL_2adc5f62_4_k_cu_5937f840_27504cuda3std3__45__cpo6cbeginE)
_ZN39_INTERNAL_2adc5f62_4_k_cu_5937f840_27504cuda3std3__45__cpo6cbeginE:
	.zero		1
	.type		_ZN39_INTERNAL_2adc5f62_4_k_cu_5937f840_27504cuda3std3__48in_placeE,@object
	.size		_ZN39_INTERNAL_2adc5f62_4_k_cu_5937f840_27504cuda3std3__48in_placeE,(_ZN39_INTERNAL_2adc5f62_4_k_cu_5937f840_27504cuda3std6ranges3__45__cpo9iter_moveE - _ZN39_INTERNAL_2adc5f62_4_k_cu_5937f840_27504cuda3std3__48in_placeE)
_ZN39_INTERNAL_2adc5f62_4_k_cu_5937f840_27504cuda3std3__48in_placeE:
	.zero		1
	.type		_ZN39_INTERNAL_2adc5f62_4_k_cu_5937f840_27504cuda3std6ranges3__45__cpo9iter_moveE,@object
	.size		_ZN39_INTERNAL_2adc5f62_4_k_cu_5937f840_27504cuda3std6ranges3__45__cpo9iter_moveE,(_ZN39_INTERNAL_2adc5f62_4_k_cu_5937f840_27504cuda3std3__45__cpo5beginE - _ZN39_INTERNAL_2adc5f62_4_k_cu_5937f840_27504cuda3std6ranges3__45__cpo9iter_moveE)
_ZN39_INTERNAL_2adc5f62_4_k_cu_5937f840_27504cuda3std6ranges3__45__cpo9iter_moveE:
	.zero		1
	.type		_ZN39_INTERNAL_2adc5f62_4_k_cu_5937f840_27504cuda3std3__45__cpo5beginE,@object
	.size		_ZN39_INTERNAL_2adc5f62_4_k_cu_5937f840_27504cuda3std3__45__cpo5beginE,(_ZN39_INTERNAL_2adc5f62_4_k_cu_5937f840_27504cuda3std3__441_GLOBAL__N__2adc5f62_4_k_cu_5937f840_27506ignoreE - _ZN39_INTERNAL_2adc5f62_4_k_cu_5937f840_27504cuda3std3__45__cpo5beginE)
_ZN39_INTERNAL_2adc5f62_4_k_cu_5937f840_27504cuda3std3__45__cpo5beginE:
	.zero		1
	.type		_ZN39_INTERNAL_2adc5f62_4_k_cu_5937f840_27504cuda3std3__441_GLOBAL__N__2adc5f62_4_k_cu_5937f840_27506ignoreE,@object
	.size		_ZN39_INTERNAL_2adc5f62_4_k_cu_5937f840_27504cuda3std3__441_GLOBAL__N__2adc5f62_4_k_cu_5937f840_27506ignoreE,(_ZN39_INTERNAL_2adc5f62_4_k_cu_5937f840_27504cute7productE - _ZN39_INTERNAL_2adc5f62_4_k_cu_5937f840_27504cuda3std3__441_GLOBAL__N__2adc5f62_4_k_cu_5937f840_27506ignoreE)
_ZN39_INTERNAL_2adc5f62_4_k_cu_5937f840_27504cuda3std3__441_GLOBAL__N__2adc5f62_4_k_cu_5937f840_27506ignoreE:
	.zero		1
	.type		_ZN39_INTERNAL_2adc5f62_4_k_cu_5937f840_27504cute7productE,@object
	.size		_ZN39_INTERNAL_2adc5f62_4_k_cu_5937f840_27504cute7productE,(_ZN39_INTERNAL_2adc5f62_4_k_cu_5937f840_27504cuda3std3__45__cpo3endE - _ZN39_INTERNAL_2adc5f62_4_k_cu_5937f840_27504cute7productE)
_ZN39_INTERNAL_2adc5f62_4_k_cu_5937f840_27504cute7productE:
	.zero		1
	.type		_ZN39_INTERNAL_2adc5f62_4_k_cu_5937f840_27504cuda3std3__45__cpo3endE,@object
	.size		_ZN39_INTERNAL_2adc5f62_4_k_cu_5937f840_27504cuda3std3__45__cpo3endE,(_ZN39_INTERNAL_2adc5f62_4_k_cu_5937f840_27504cuda3std3__419piecewise_constructE - _ZN39_INTERNAL_2adc5f62_4_k_cu_5937f840_27504cuda3std3__45__cpo3endE)
_ZN39_INTERNAL_2adc5f62_4_k_cu_5937f840_27504cuda3std3__45__cpo3endE:
	.zero		1
	.type		_ZN39_INTERNAL_2adc5f62_4_k_cu_5937f840_27504cuda3std3__419piecewise_constructE,@object
	.size		_ZN39_INTERNAL_2adc5f62_4_k_cu_5937f840_27504cuda3std3__419piecewise_constructE,(_ZN39_INTERNAL_2adc5f62_4_k_cu_5937f840_27504cuda3std3__45__cpo4cendE - _ZN39_INTERNAL_2adc5f62_4_k_cu_5937f840_27504cuda3std3__419piecewise_constructE)
_ZN39_INTERNAL_2adc5f62_4_k_cu_5937f840_27504cuda3std3__419piecewise_constructE:
	.zero		1
	.type		_ZN39_INTERNAL_2adc5f62_4_k_cu_5937f840_27504cuda3std3__45__cpo4cendE,@object
	.size		_ZN39_INTERNAL_2adc5f62_4_k_cu_5937f840_27504cuda3std3__45__cpo4cendE,(_ZN39_INTERNAL_2adc5f62_4_k_cu_5937f840_27504cuda3std6ranges3__45__cpo4swapE - _ZN39_INTERNAL_2adc5f62_4_k_cu_5937f840_27504cuda3std3__45__cpo4cendE)
_ZN39_INTERNAL_2adc5f62_4_k_cu_5937f840_27504cuda3std3__45__cpo4cendE:
	.zero		1
	.type		_ZN39_INTERNAL_2adc5f62_4_k_cu_5937f840_27504cuda3std6ranges3__45__cpo4swapE,@object
	.size		_ZN39_INTERNAL_2adc5f62_4_k_cu_5937f840_27504cuda3std6ranges3__45__cpo4swapE,(.L_7 - _ZN39_INTERNAL_2adc5f62_4_k_cu_5937f840_27504cuda3std6ranges3__45__cpo4swapE)
_ZN39_INTERNAL_2adc5f62_4_k_cu_5937f840_27504cuda3std6ranges3__45__cpo4swapE:
	.zero		1
.L_7:


//--------------------- .nv.constant0._ZN7cutlass13device_kernelINS_4conv6kernel13ConvUniversalINS1_16ConvProblemShapeILNS1_8OperatorE0ELi2EEENS1_10collective14CollectiveConvINS1_46MainloopSm90TmaGmmaWarpSpecializedImplicitGemmILS5_0ELi14ELi2EN4cute5tupleIJNSA_1CILi2EEENSC_ILi1EEESE_EEENS1_36KernelImplicitTmaWarpSpecializedSm90ELi1EEENSB_IJNSC_ILi128EEESI_NSB_IJNSC_ILi64EEEEEEEEENS_12float_e4m3_tESM_NSA_8TiledMMAINSA_8MMA_AtomIJNSA_4SM904GMMA31MMA_64x128x32_F32E4M3E4M3_SS_TNILNSQ_7ScaleInE1ELSS_1EEEEEENSA_6LayoutINSB_IJSE_SE_SE_EEENSB_IJNSC_ILi0EEESX_SX_EEEEENSB_IJNSA_10UnderscoreES10_S10_EEEEENS7_6detail26Sm90ImplicitGemmTileTraitsINSA_20SM90_TMA_LOAD_IM2COLENSA_14ComposedLayoutINSA_7SwizzleILi2ELi4ELi3EEENSA_18smem_ptr_flag_bitsILi8EEENSV_INSB_IJNSB_IJNSC_ILi8EEENSC_ILi16EEEEEENSB_IJSJ_SE_EEENSB_IJSE_NSC_ILi14EEEEEEEEENSB_IJNSB_IJSJ_NSC_ILi512EEEEEENSB_IJSE_SX_EEENSB_IJSX_NSC_ILi8192EEEEEEEEEEEEEvEENS14_INSA_23SM90_TMA_LOAD_MULTICASTES1P_vEEEENS_8epilogue10collective6detail29Sm90TmaWarpSpecializedAdapterINS1V_15DefaultEpilogueISM_NSB_IJNSB_IJlllEEESE_SX_EEES20_NS1U_6thread17LinearCombinationISM_Li1EffLNS21_9ScaleType4KindE0ELNS_15FloatRoundStyleE2ESM_EENS_4gemm15EpilogueDefaultEEEEEvvEEEEvNT_6ParamsE --------------------------
	.section	.nv.constant0._ZN7cutlass13device_kernelINS_4conv6kernel13ConvUniversalINS1_16ConvProblemShapeILNS1_8OperatorE0ELi2EEENS1_10collective14CollectiveConvINS1_46MainloopSm90TmaGmmaWarpSpecializedImplicitGemmILS5_0ELi14ELi2EN4cute5tupleIJNSA_1CILi2EEENSC_ILi1EEESE_EEENS1_36KernelImplicitTmaWarpSpecializedSm90ELi1EEENSB_IJNSC_ILi128EEESI_NSB_IJNSC_ILi64EEEEEEEEENS_12float_e4m3_tESM_NSA_8TiledMMAINSA_8MMA_AtomIJNSA_4SM904GMMA31MMA_64x128x32_F32E4M3E4M3_SS_TNILNSQ_7ScaleInE1ELSS_1EEEEEENSA_6LayoutINSB_IJSE_SE_SE_EEENSB_IJNSC_ILi0EEESX_SX_EEEEENSB_IJNSA_10UnderscoreES10_S10_EEEEENS7_6detail26Sm90ImplicitGemmTileTraitsINSA_20SM90_TMA_LOAD_IM2COLENSA_14ComposedLayoutINSA_7SwizzleILi2ELi4ELi3EEENSA_18smem_ptr_flag_bitsILi8EEENSV_INSB_IJNSB_IJNSC_ILi8EEENSC_ILi16EEEEEENSB_IJSJ_SE_EEENSB_IJSE_NSC_ILi14EEEEEEEEENSB_IJNSB_IJSJ_NSC_ILi512EEEEEENSB_IJSE_SX_EEENSB_IJSX_NSC_ILi8192EEEEEEEEEEEEEvEENS14_INSA_23SM90_TMA_LOAD_MULTICASTES1P_vEEEENS_8epilogue10collective6detail29Sm90TmaWarpSpecializedAdapterINS1V_15DefaultEpilogueISM_NSB_IJNSB_IJlllEEESE_SX_EEES20_NS1U_6thread17LinearCombinationISM_Li1EffLNS21_9ScaleType4KindE0ELNS_15FloatRoundStyleE2ESM_EENS_4gemm15EpilogueDefaultEEEEEvvEEEEvNT_6ParamsE,"a",@progbits
	.sectionflags	@""
	.align	4
.nv.constant0._ZN7cutlass13device_kernelINS_4conv6kernel13ConvUniversalINS1_16ConvProblemShapeILNS1_8OperatorE0ELi2EEENS1_10collective14CollectiveConvINS1_46MainloopSm90TmaGmmaWarpSpecializedImplicitGemmILS5_0ELi14ELi2EN4cute5tupleIJNSA_1CILi2EEENSC_ILi1EEESE_EEENS1_36KernelImplicitTmaWarpSpecializedSm90ELi1EEENSB_IJNSC_ILi128EEESI_NSB_IJNSC_ILi64EEEEEEEEENS_12float_e4m3_tESM_NSA_8TiledMMAINSA_8MMA_AtomIJNSA_4SM904GMMA31MMA_64x128x32_F32E4M3E4M3_SS_TNILNSQ_7ScaleInE1ELSS_1EEEEEENSA_6LayoutINSB_IJSE_SE_SE_EEENSB_IJNSC_ILi0EEESX_SX_EEEEENSB_IJNSA_10UnderscoreES10_S10_EEEEENS7_6detail26Sm90ImplicitGemmTileTraitsINSA_20SM90_TMA_LOAD_IM2COLENSA_14ComposedLayoutINSA_7SwizzleILi2ELi4ELi3EEENSA_18smem_ptr_flag_bitsILi8EEENSV_INSB_IJNSB_IJNSC_ILi8EEENSC_ILi16EEEEEENSB_IJSJ_SE_EEENSB_IJSE_NSC_ILi14EEEEEEEEENSB_IJNSB_IJSJ_NSC_ILi512EEEEEENSB_IJSE_SX_EEENSB_IJSX_NSC_ILi8192EEEEEEEEEEEEEvEENS14_INSA_23SM90_TMA_LOAD_MULTICASTES1P_vEEEENS_8epilogue10collective6detail29Sm90TmaWarpSpecializedAdapterINS1V_15DefaultEpilogueISM_NSB_IJNSB_IJlllEEESE_SX_EEES20_NS1U_6thread17LinearCombinationISM_Li1EffLNS21_9ScaleType4KindE0ELNS_15FloatRoundStyleE2ESM_EENS_4gemm15EpilogueDefaultEEEEEvvEEEEvNT_6ParamsE:
	.zero		1536


//--------------------- SYMBOLS --------------------------

	.type		.nv.reservedSmem.offset0,@object
	.size		.nv.reservedSmem.offset0,0x4
